//
// Generated by NVIDIA NVVM Compiler
//
// Compiler Build ID: CL-36424714
// Cuda compilation tools, release 13.0, V13.0.88
// Based on NVVM 20.0.0
//

.version 9.0
.target sm_100
.address_size 64

	// .globl	zgemm_kernel_T_N_32_32_8_8_8_ssrfb2
// _ZZ35zgemm_kernel_T_N_32_32_8_8_8_ssrfb2E2Bb has been demoted
// _ZZ35zgemm_kernel_T_N_32_32_8_8_8_ssrfb2E3ABb has been demoted

.visible .entry zgemm_kernel_T_N_32_32_8_8_8_ssrfb2(
	.param .u64 .ptr .align 1 zgemm_kernel_T_N_32_32_8_8_8_ssrfb2_param_0,
	.param .u64 .ptr .align 1 zgemm_kernel_T_N_32_32_8_8_8_ssrfb2_param_1,
	.param .u64 .ptr .align 1 zgemm_kernel_T_N_32_32_8_8_8_ssrfb2_param_2,
	.param .u32 zgemm_kernel_T_N_32_32_8_8_8_ssrfb2_param_3,
	.param .u32 zgemm_kernel_T_N_32_32_8_8_8_ssrfb2_param_4,
	.param .u32 zgemm_kernel_T_N_32_32_8_8_8_ssrfb2_param_5,
	.param .u32 zgemm_kernel_T_N_32_32_8_8_8_ssrfb2_param_6,
	.param .u32 zgemm_kernel_T_N_32_32_8_8_8_ssrfb2_param_7,
	.param .u32 zgemm_kernel_T_N_32_32_8_8_8_ssrfb2_param_8,
	.param .u64 .ptr .align 1 zgemm_kernel_T_N_32_32_8_8_8_ssrfb2_param_9,
	.param .u32 zgemm_kernel_T_N_32_32_8_8_8_ssrfb2_param_10
)
{
	.reg .pred 	%p<45>;
	.reg .b32 	%r<145>;
	.reg .b64 	%rd<338>;
	.reg .b64 	%fd<1068>;
	// demoted variable
	.shared .align 8 .b8 _ZZ35zgemm_kernel_T_N_32_32_8_8_8_ssrfb2E2Bb[2112];
	// demoted variable
	.shared .align 8 .b8 _ZZ35zgemm_kernel_T_N_32_32_8_8_8_ssrfb2E3ABb[2304];
	ld.param.u64 	%rd19, [zgemm_kernel_T_N_32_32_8_8_8_ssrfb2_param_1];
	ld.param.u64 	%rd21, [zgemm_kernel_T_N_32_32_8_8_8_ssrfb2_param_2];
	ld.param.u32 	%r51, [zgemm_kernel_T_N_32_32_8_8_8_ssrfb2_param_3];
	ld.param.u32 	%r52, [zgemm_kernel_T_N_32_32_8_8_8_ssrfb2_param_4];
	ld.param.u32 	%r53, [zgemm_kernel_T_N_32_32_8_8_8_ssrfb2_param_5];
	ld.param.u32 	%r54, [zgemm_kernel_T_N_32_32_8_8_8_ssrfb2_param_6];
	ld.param.u32 	%r55, [zgemm_kernel_T_N_32_32_8_8_8_ssrfb2_param_7];
	ld.param.u32 	%r56, [zgemm_kernel_T_N_32_32_8_8_8_ssrfb2_param_8];
	ld.param.u32 	%r57, [zgemm_kernel_T_N_32_32_8_8_8_ssrfb2_param_10];
	cvta.to.global.u64 	%rd1, %rd21;
	mov.u32 	%r1, %ctaid.x;
	mov.u32 	%r2, %tid.y;
	mov.u32 	%r3, %tid.x;
	shl.b32 	%r58, %r2, 3;
	add.s32 	%r4, %r58, %r3;
	setp.lt.s32 	%p1, %r3, %r53;
	@%p1 bra 	$L__BB0_2;
	shl.b32 	%r59, %r1, 13;
	shr.s32 	%r60, %r59, 8;
	shl.b32 	%r61, %r54, 8;
	shr.s32 	%r62, %r61, 8;
	mul.lo.s32 	%r129, %r62, %r60;
	mov.b64 	%rd333, 0;
	bra.uni 	$L__BB0_3;
$L__BB0_2:
	shl.b32 	%r63, %r1, 13;
	shr.s32 	%r64, %r63, 8;
	shl.b32 	%r65, %r54, 8;
	shr.s32 	%r66, %r65, 8;
	mad.lo.s32 	%r129, %r66, %r64, %r3;
	cvt.u64.u32 	%rd333, %r3;
$L__BB0_3:
	shl.b32 	%r8, %r1, 5;
	mov.u32 	%r67, %ctaid.y;
	shl.b32 	%r9, %r67, 5;
	cvt.s64.s32 	%rd23, %r129;
	add.s32 	%r10, %r8, %r2;
	setp.lt.s32 	%p2, %r10, %r51;
	shl.b32 	%r68, %r54, 8;
	shr.s32 	%r69, %r68, 8;
	mul.lo.s32 	%r70, %r69, %r2;
	selp.b32 	%r71, %r70, 0, %p2;
	cvt.s64.s32 	%rd24, %r71;
	add.s64 	%rd25, %rd23, %rd24;
	cvta.to.global.u64 	%rd26, %rd19;
	shl.b64 	%rd27, %rd25, 3;
	add.s64 	%rd336, %rd26, %rd27;
	add.s32 	%r11, %r9, %r2;
	setp.lt.s32 	%p3, %r11, %r52;
	selp.b32 	%r72, %r11, %r9, %p3;
	shl.b32 	%r73, %r55, 8;
	shr.s32 	%r74, %r73, 8;
	mul.lo.s32 	%r75, %r74, %r72;
	cvt.s64.s32 	%rd28, %r75;
	add.s64 	%rd5, %rd333, %rd28;
	and.b32  	%r12, %r4, 31;
	shl.b32 	%r13, %r54, 3;
	shl.b32 	%r14, %r55, 3;
	shl.b32 	%r15, %r54, 4;
	mul.lo.s32 	%r132, %r54, 24;
	shl.b32 	%r17, %r55, 4;
	mul.lo.s32 	%r135, %r55, 24;
	setp.eq.s32 	%p4, %r53, 3;
	@%p4 bra 	$L__BB0_8;
	setp.eq.s32 	%p5, %r53, 2;
	@%p5 bra 	$L__BB0_7;
	setp.ne.s32 	%p6, %r53, 1;
	mov.u32 	%r130, %r13;
	mov.u32 	%r131, %r15;
	mov.u32 	%r133, %r14;
	mov.u32 	%r134, %r17;
	@%p6 bra 	$L__BB0_9;
	mov.b32 	%r130, 0;
	mov.u32 	%r131, %r130;
	mov.u32 	%r132, %r130;
	mov.u32 	%r133, %r130;
	mov.u32 	%r134, %r130;
	mov.u32 	%r135, %r130;
	bra.uni 	$L__BB0_9;
$L__BB0_7:
	mov.b32 	%r131, 0;
	mov.u32 	%r130, %r13;
	mov.u32 	%r132, %r131;
	mov.u32 	%r133, %r14;
	mov.u32 	%r134, %r131;
	mov.u32 	%r135, %r131;
	bra.uni 	$L__BB0_9;
$L__BB0_8:
	mov.b32 	%r132, 0;
	mov.u32 	%r130, %r13;
	mov.u32 	%r131, %r15;
	mov.u32 	%r133, %r14;
	mov.u32 	%r134, %r17;
	mov.u32 	%r135, %r132;
$L__BB0_9:
	add.s32 	%r80, %r10, 8;
	max.s32 	%r81, %r10, %r80;
	setp.ge.s32 	%p7, %r81, %r51;
	mov.b32 	%r136, 0;
	mov.u32 	%r137, %r136;
	mov.u32 	%r138, %r136;
	@%p7 bra 	$L__BB0_12;
	add.s32 	%r83, %r10, 16;
	setp.ge.s32 	%p8, %r83, %r51;
	mov.u32 	%r136, %r13;
	@%p8 bra 	$L__BB0_12;
	add.s32 	%r84, %r10, 24;
	setp.lt.s32 	%p9, %r84, %r51;
	selp.b32 	%r136, %r130, %r13, %p9;
	selp.b32 	%r137, %r131, %r15, %p9;
	selp.b32 	%r138, %r132, 0, %p9;
$L__BB0_12:
	add.s32 	%r87, %r11, 8;
	max.s32 	%r88, %r11, %r87;
	setp.ge.s32 	%p10, %r88, %r52;
	mov.b32 	%r139, 0;
	mov.u32 	%r140, %r139;
	mov.u32 	%r141, %r139;
	@%p10 bra 	$L__BB0_15;
	add.s32 	%r90, %r11, 16;
	setp.ge.u32 	%p11, %r90, %r52;
	mov.u32 	%r139, %r14;
	@%p11 bra 	$L__BB0_15;
	add.s32 	%r91, %r11, 24;
	setp.lt.u32 	%p12, %r91, %r52;
	selp.b32 	%r139, %r133, %r14, %p12;
	selp.b32 	%r140, %r134, %r17, %p12;
	selp.b32 	%r141, %r135, 0, %p12;
$L__BB0_15:
	shl.b64 	%rd29, %rd5, 3;
	add.s64 	%rd337, %rd1, %rd29;
	ld.global.f64 	%fd991, [%rd337];
	mul.wide.s32 	%rd30, %r139, 8;
	add.s64 	%rd31, %rd337, %rd30;
	ld.global.f64 	%fd990, [%rd31];
	mul.wide.s32 	%rd32, %r140, 8;
	add.s64 	%rd33, %rd337, %rd32;
	ld.global.f64 	%fd989, [%rd33];
	mul.wide.s32 	%rd34, %r141, 8;
	add.s64 	%rd35, %rd337, %rd34;
	ld.global.f64 	%fd988, [%rd35];
	ld.global.f64 	%fd1008, [%rd336];
	mul.wide.s32 	%rd36, %r136, 8;
	add.s64 	%rd37, %rd336, %rd36;
	ld.global.f64 	%fd1009, [%rd37];
	mul.wide.s32 	%rd38, %r137, 8;
	add.s64 	%rd39, %rd336, %rd38;
	ld.global.f64 	%fd1010, [%rd39];
	mul.wide.s32 	%rd40, %r138, 8;
	add.s64 	%rd41, %rd336, %rd40;
	ld.global.f64 	%fd1011, [%rd41];
	shr.s32 	%r92, %r53, 31;
	shr.u32 	%r93, %r92, 29;
	add.s32 	%r94, %r53, %r93;
	and.b32  	%r95, %r94, -8;
	sub.s32 	%r37, %r53, %r95;
	shr.u32 	%r96, %r4, 5;
	setp.lt.s32 	%p13, %r53, 16;
	mov.u32 	%r97, _ZZ35zgemm_kernel_T_N_32_32_8_8_8_ssrfb2E2Bb;
	mad.lo.s32 	%r98, %r3, 264, %r97;
	add.s32 	%r38, %r98, %r58;
	mov.u32 	%r100, _ZZ35zgemm_kernel_T_N_32_32_8_8_8_ssrfb2E3ABb;
	mad.lo.s32 	%r101, %r2, 72, %r100;
	shl.b32 	%r102, %r3, 3;
	add.s32 	%r39, %r101, %r102;
	mad.lo.s32 	%r144, %r12, 72, %r100;
	mul.lo.s32 	%r41, %r96, 136;
	add.s32 	%r42, %r97, %r41;
	@%p13 bra 	$L__BB0_64;
	add.s64 	%rd43, %rd29, %rd1;
	add.s64 	%rd334, %rd43, 64;
	sub.s32 	%r103, %r53, %r37;
	mul.wide.s32 	%rd44, %r103, 8;
	add.s64 	%rd8, %rd337, %rd44;
	mov.f64 	%fd968, 0d0000000000000000;
	mov.f64 	%fd969, %fd968;
	mov.f64 	%fd970, %fd968;
	mov.f64 	%fd971, %fd968;
	mov.f64 	%fd972, %fd968;
	mov.f64 	%fd973, %fd968;
	mov.f64 	%fd974, %fd968;
	mov.f64 	%fd975, %fd968;
	mov.f64 	%fd976, %fd968;
	mov.f64 	%fd977, %fd968;
	mov.f64 	%fd978, %fd968;
	mov.f64 	%fd979, %fd968;
	mov.f64 	%fd980, %fd968;
	mov.f64 	%fd981, %fd968;
	mov.f64 	%fd982, %fd968;
	mov.f64 	%fd1052, %fd968;
$L__BB0_17:
	add.s64 	%rd11, %rd336, 64;
	st.shared.f64 	[%r38], %fd991;
	st.shared.f64 	[%r38+64], %fd990;
	st.shared.f64 	[%r38+136], %fd989;
	st.shared.f64 	[%r38+200], %fd988;
	st.shared.f64 	[%r39], %fd1008;
	st.shared.f64 	[%r39+576], %fd1009;
	st.shared.f64 	[%r39+1152], %fd1010;
	st.shared.f64 	[%r39+1728], %fd1011;
	bar.sync 	0;
	ld.shared.f64 	%fd179, [%r144];
	ld.shared.f64 	%fd180, [%r42];
	fma.rn.f64 	%fd181, %fd179, %fd180, %fd1052;
	ld.shared.f64 	%fd182, [%r42+8];
	fma.rn.f64 	%fd183, %fd179, %fd182, %fd982;
	ld.shared.f64 	%fd184, [%r42+16];
	fma.rn.f64 	%fd185, %fd179, %fd184, %fd981;
	ld.shared.f64 	%fd186, [%r42+24];
	fma.rn.f64 	%fd187, %fd179, %fd186, %fd980;
	ld.shared.f64 	%fd188, [%r42+32];
	fma.rn.f64 	%fd189, %fd179, %fd188, %fd979;
	ld.shared.f64 	%fd190, [%r42+40];
	fma.rn.f64 	%fd191, %fd179, %fd190, %fd978;
	ld.shared.f64 	%fd192, [%r42+48];
	fma.rn.f64 	%fd193, %fd179, %fd192, %fd977;
	ld.shared.f64 	%fd194, [%r42+56];
	fma.rn.f64 	%fd195, %fd179, %fd194, %fd976;
	ld.shared.f64 	%fd196, [%r42+64];
	fma.rn.f64 	%fd197, %fd179, %fd196, %fd975;
	ld.shared.f64 	%fd198, [%r42+72];
	fma.rn.f64 	%fd199, %fd179, %fd198, %fd974;
	ld.shared.f64 	%fd200, [%r42+80];
	fma.rn.f64 	%fd201, %fd179, %fd200, %fd973;
	ld.shared.f64 	%fd202, [%r42+88];
	fma.rn.f64 	%fd203, %fd179, %fd202, %fd972;
	ld.shared.f64 	%fd204, [%r42+96];
	fma.rn.f64 	%fd205, %fd179, %fd204, %fd971;
	ld.shared.f64 	%fd206, [%r42+104];
	fma.rn.f64 	%fd207, %fd179, %fd206, %fd970;
	ld.shared.f64 	%fd208, [%r42+112];
	fma.rn.f64 	%fd209, %fd179, %fd208, %fd969;
	ld.shared.f64 	%fd210, [%r42+120];
	fma.rn.f64 	%fd211, %fd179, %fd210, %fd968;
	ld.global.f64 	%fd1008, [%rd336+64];
	ld.shared.f64 	%fd212, [%r144+8];
	ld.shared.f64 	%fd213, [%r42+264];
	fma.rn.f64 	%fd214, %fd212, %fd213, %fd181;
	ld.shared.f64 	%fd215, [%r42+272];
	fma.rn.f64 	%fd216, %fd212, %fd215, %fd183;
	ld.shared.f64 	%fd217, [%r42+280];
	fma.rn.f64 	%fd218, %fd212, %fd217, %fd185;
	ld.shared.f64 	%fd219, [%r42+288];
	fma.rn.f64 	%fd220, %fd212, %fd219, %fd187;
	ld.shared.f64 	%fd221, [%r42+296];
	fma.rn.f64 	%fd222, %fd212, %fd221, %fd189;
	ld.shared.f64 	%fd223, [%r42+304];
	fma.rn.f64 	%fd224, %fd212, %fd223, %fd191;
	ld.shared.f64 	%fd225, [%r42+312];
	fma.rn.f64 	%fd226, %fd212, %fd225, %fd193;
	ld.shared.f64 	%fd227, [%r42+320];
	fma.rn.f64 	%fd228, %fd212, %fd227, %fd195;
	ld.shared.f64 	%fd229, [%r42+328];
	fma.rn.f64 	%fd230, %fd212, %fd229, %fd197;
	ld.shared.f64 	%fd231, [%r42+336];
	fma.rn.f64 	%fd232, %fd212, %fd231, %fd199;
	ld.shared.f64 	%fd233, [%r42+344];
	fma.rn.f64 	%fd234, %fd212, %fd233, %fd201;
	ld.shared.f64 	%fd235, [%r42+352];
	fma.rn.f64 	%fd236, %fd212, %fd235, %fd203;
	ld.shared.f64 	%fd237, [%r42+360];
	fma.rn.f64 	%fd238, %fd212, %fd237, %fd205;
	ld.shared.f64 	%fd239, [%r42+368];
	fma.rn.f64 	%fd240, %fd212, %fd239, %fd207;
	ld.shared.f64 	%fd241, [%r42+376];
	fma.rn.f64 	%fd242, %fd212, %fd241, %fd209;
	ld.shared.f64 	%fd243, [%r42+384];
	fma.rn.f64 	%fd244, %fd212, %fd243, %fd211;
	mul.wide.s32 	%rd45, %r136, 8;
	add.s64 	%rd46, %rd45, %rd336;
	ld.global.f64 	%fd1009, [%rd46+64];
	ld.shared.f64 	%fd245, [%r144+16];
	ld.shared.f64 	%fd246, [%r42+528];
	fma.rn.f64 	%fd247, %fd245, %fd246, %fd214;
	ld.shared.f64 	%fd248, [%r42+536];
	fma.rn.f64 	%fd249, %fd245, %fd248, %fd216;
	ld.shared.f64 	%fd250, [%r42+544];
	fma.rn.f64 	%fd251, %fd245, %fd250, %fd218;
	ld.shared.f64 	%fd252, [%r42+552];
	fma.rn.f64 	%fd253, %fd245, %fd252, %fd220;
	ld.shared.f64 	%fd254, [%r42+560];
	fma.rn.f64 	%fd255, %fd245, %fd254, %fd222;
	ld.shared.f64 	%fd256, [%r42+568];
	fma.rn.f64 	%fd257, %fd245, %fd256, %fd224;
	ld.shared.f64 	%fd258, [%r42+576];
	fma.rn.f64 	%fd259, %fd245, %fd258, %fd226;
	ld.shared.f64 	%fd260, [%r42+584];
	fma.rn.f64 	%fd261, %fd245, %fd260, %fd228;
	ld.shared.f64 	%fd262, [%r42+592];
	fma.rn.f64 	%fd263, %fd245, %fd262, %fd230;
	ld.shared.f64 	%fd264, [%r42+600];
	fma.rn.f64 	%fd265, %fd245, %fd264, %fd232;
	ld.shared.f64 	%fd266, [%r42+608];
	fma.rn.f64 	%fd267, %fd245, %fd266, %fd234;
	ld.shared.f64 	%fd268, [%r42+616];
	fma.rn.f64 	%fd269, %fd245, %fd268, %fd236;
	ld.shared.f64 	%fd270, [%r42+624];
	fma.rn.f64 	%fd271, %fd245, %fd270, %fd238;
	ld.shared.f64 	%fd272, [%r42+632];
	fma.rn.f64 	%fd273, %fd245, %fd272, %fd240;
	ld.shared.f64 	%fd274, [%r42+640];
	fma.rn.f64 	%fd275, %fd245, %fd274, %fd242;
	ld.shared.f64 	%fd276, [%r42+648];
	fma.rn.f64 	%fd277, %fd245, %fd276, %fd244;
	mul.wide.s32 	%rd47, %r137, 8;
	add.s64 	%rd48, %rd47, %rd336;
	ld.global.f64 	%fd1010, [%rd48+64];
	ld.shared.f64 	%fd278, [%r144+24];
	ld.shared.f64 	%fd279, [%r42+792];
	fma.rn.f64 	%fd280, %fd278, %fd279, %fd247;
	ld.shared.f64 	%fd281, [%r42+800];
	fma.rn.f64 	%fd282, %fd278, %fd281, %fd249;
	ld.shared.f64 	%fd283, [%r42+808];
	fma.rn.f64 	%fd284, %fd278, %fd283, %fd251;
	ld.shared.f64 	%fd285, [%r42+816];
	fma.rn.f64 	%fd286, %fd278, %fd285, %fd253;
	ld.shared.f64 	%fd287, [%r42+824];
	fma.rn.f64 	%fd288, %fd278, %fd287, %fd255;
	ld.shared.f64 	%fd289, [%r42+832];
	fma.rn.f64 	%fd290, %fd278, %fd289, %fd257;
	ld.shared.f64 	%fd291, [%r42+840];
	fma.rn.f64 	%fd292, %fd278, %fd291, %fd259;
	ld.shared.f64 	%fd293, [%r42+848];
	fma.rn.f64 	%fd294, %fd278, %fd293, %fd261;
	ld.shared.f64 	%fd295, [%r42+856];
	fma.rn.f64 	%fd296, %fd278, %fd295, %fd263;
	ld.shared.f64 	%fd297, [%r42+864];
	fma.rn.f64 	%fd298, %fd278, %fd297, %fd265;
	ld.shared.f64 	%fd299, [%r42+872];
	fma.rn.f64 	%fd300, %fd278, %fd299, %fd267;
	ld.shared.f64 	%fd301, [%r42+880];
	fma.rn.f64 	%fd302, %fd278, %fd301, %fd269;
	ld.shared.f64 	%fd303, [%r42+888];
	fma.rn.f64 	%fd304, %fd278, %fd303, %fd271;
	ld.shared.f64 	%fd305, [%r42+896];
	fma.rn.f64 	%fd306, %fd278, %fd305, %fd273;
	ld.shared.f64 	%fd307, [%r42+904];
	fma.rn.f64 	%fd308, %fd278, %fd307, %fd275;
	ld.shared.f64 	%fd309, [%r42+912];
	fma.rn.f64 	%fd310, %fd278, %fd309, %fd277;
	mul.wide.s32 	%rd49, %r138, 8;
	add.s64 	%rd50, %rd49, %rd336;
	ld.global.f64 	%fd1011, [%rd50+64];
	ld.shared.f64 	%fd311, [%r144+32];
	ld.shared.f64 	%fd312, [%r42+1056];
	fma.rn.f64 	%fd313, %fd311, %fd312, %fd280;
	ld.shared.f64 	%fd314, [%r42+1064];
	fma.rn.f64 	%fd315, %fd311, %fd314, %fd282;
	ld.shared.f64 	%fd316, [%r42+1072];
	fma.rn.f64 	%fd317, %fd311, %fd316, %fd284;
	ld.shared.f64 	%fd318, [%r42+1080];
	fma.rn.f64 	%fd319, %fd311, %fd318, %fd286;
	ld.shared.f64 	%fd320, [%r42+1088];
	fma.rn.f64 	%fd321, %fd311, %fd320, %fd288;
	ld.shared.f64 	%fd322, [%r42+1096];
	fma.rn.f64 	%fd323, %fd311, %fd322, %fd290;
	ld.shared.f64 	%fd324, [%r42+1104];
	fma.rn.f64 	%fd325, %fd311, %fd324, %fd292;
	ld.shared.f64 	%fd326, [%r42+1112];
	fma.rn.f64 	%fd327, %fd311, %fd326, %fd294;
	ld.shared.f64 	%fd328, [%r42+1120];
	fma.rn.f64 	%fd329, %fd311, %fd328, %fd296;
	ld.shared.f64 	%fd330, [%r42+1128];
	fma.rn.f64 	%fd331, %fd311, %fd330, %fd298;
	ld.shared.f64 	%fd332, [%r42+1136];
	fma.rn.f64 	%fd333, %fd311, %fd332, %fd300;
	ld.shared.f64 	%fd334, [%r42+1144];
	fma.rn.f64 	%fd335, %fd311, %fd334, %fd302;
	ld.shared.f64 	%fd336, [%r42+1152];
	fma.rn.f64 	%fd337, %fd311, %fd336, %fd304;
	ld.shared.f64 	%fd338, [%r42+1160];
	fma.rn.f64 	%fd339, %fd311, %fd338, %fd306;
	ld.shared.f64 	%fd340, [%r42+1168];
	fma.rn.f64 	%fd341, %fd311, %fd340, %fd308;
	ld.shared.f64 	%fd342, [%r42+1176];
	fma.rn.f64 	%fd343, %fd311, %fd342, %fd310;
	ld.global.f64 	%fd991, [%rd334];
	ld.shared.f64 	%fd344, [%r144+40];
	ld.shared.f64 	%fd345, [%r42+1320];
	fma.rn.f64 	%fd346, %fd344, %fd345, %fd313;
	ld.shared.f64 	%fd347, [%r42+1328];
	fma.rn.f64 	%fd348, %fd344, %fd347, %fd315;
	ld.shared.f64 	%fd349, [%r42+1336];
	fma.rn.f64 	%fd350, %fd344, %fd349, %fd317;
	ld.shared.f64 	%fd351, [%r42+1344];
	fma.rn.f64 	%fd352, %fd344, %fd351, %fd319;
	ld.shared.f64 	%fd353, [%r42+1352];
	fma.rn.f64 	%fd354, %fd344, %fd353, %fd321;
	ld.shared.f64 	%fd355, [%r42+1360];
	fma.rn.f64 	%fd356, %fd344, %fd355, %fd323;
	ld.shared.f64 	%fd357, [%r42+1368];
	fma.rn.f64 	%fd358, %fd344, %fd357, %fd325;
	ld.shared.f64 	%fd359, [%r42+1376];
	fma.rn.f64 	%fd360, %fd344, %fd359, %fd327;
	ld.shared.f64 	%fd361, [%r42+1384];
	fma.rn.f64 	%fd362, %fd344, %fd361, %fd329;
	ld.shared.f64 	%fd363, [%r42+1392];
	fma.rn.f64 	%fd364, %fd344, %fd363, %fd331;
	ld.shared.f64 	%fd365, [%r42+1400];
	fma.rn.f64 	%fd366, %fd344, %fd365, %fd333;
	ld.shared.f64 	%fd367, [%r42+1408];
	fma.rn.f64 	%fd368, %fd344, %fd367, %fd335;
	ld.shared.f64 	%fd369, [%r42+1416];
	fma.rn.f64 	%fd370, %fd344, %fd369, %fd337;
	ld.shared.f64 	%fd371, [%r42+1424];
	fma.rn.f64 	%fd372, %fd344, %fd371, %fd339;
	ld.shared.f64 	%fd373, [%r42+1432];
	fma.rn.f64 	%fd374, %fd344, %fd373, %fd341;
	ld.shared.f64 	%fd375, [%r42+1440];
	fma.rn.f64 	%fd376, %fd344, %fd375, %fd343;
	mul.wide.s32 	%rd51, %r139, 8;
	add.s64 	%rd52, %rd334, %rd51;
	ld.global.f64 	%fd990, [%rd52];
	ld.shared.f64 	%fd377, [%r144+48];
	ld.shared.f64 	%fd378, [%r42+1584];
	fma.rn.f64 	%fd379, %fd377, %fd378, %fd346;
	ld.shared.f64 	%fd380, [%r42+1592];
	fma.rn.f64 	%fd381, %fd377, %fd380, %fd348;
	ld.shared.f64 	%fd382, [%r42+1600];
	fma.rn.f64 	%fd383, %fd377, %fd382, %fd350;
	ld.shared.f64 	%fd384, [%r42+1608];
	fma.rn.f64 	%fd385, %fd377, %fd384, %fd352;
	ld.shared.f64 	%fd386, [%r42+1616];
	fma.rn.f64 	%fd387, %fd377, %fd386, %fd354;
	ld.shared.f64 	%fd388, [%r42+1624];
	fma.rn.f64 	%fd389, %fd377, %fd388, %fd356;
	ld.shared.f64 	%fd390, [%r42+1632];
	fma.rn.f64 	%fd391, %fd377, %fd390, %fd358;
	ld.shared.f64 	%fd392, [%r42+1640];
	fma.rn.f64 	%fd393, %fd377, %fd392, %fd360;
	ld.shared.f64 	%fd394, [%r42+1648];
	fma.rn.f64 	%fd395, %fd377, %fd394, %fd362;
	ld.shared.f64 	%fd396, [%r42+1656];
	fma.rn.f64 	%fd397, %fd377, %fd396, %fd364;
	ld.shared.f64 	%fd398, [%r42+1664];
	fma.rn.f64 	%fd399, %fd377, %fd398, %fd366;
	ld.shared.f64 	%fd400, [%r42+1672];
	fma.rn.f64 	%fd401, %fd377, %fd400, %fd368;
	ld.shared.f64 	%fd402, [%r42+1680];
	fma.rn.f64 	%fd403, %fd377, %fd402, %fd370;
	ld.shared.f64 	%fd404, [%r42+1688];
	fma.rn.f64 	%fd405, %fd377, %fd404, %fd372;
	ld.shared.f64 	%fd406, [%r42+1696];
	fma.rn.f64 	%fd407, %fd377, %fd406, %fd374;
	ld.shared.f64 	%fd408, [%r42+1704];
	fma.rn.f64 	%fd409, %fd377, %fd408, %fd376;
	mul.wide.s32 	%rd53, %r140, 8;
	add.s64 	%rd54, %rd334, %rd53;
	ld.global.f64 	%fd989, [%rd54];
	ld.shared.f64 	%fd410, [%r144+56];
	ld.shared.f64 	%fd411, [%r42+1848];
	fma.rn.f64 	%fd1052, %fd410, %fd411, %fd379;
	ld.shared.f64 	%fd412, [%r42+1856];
	fma.rn.f64 	%fd982, %fd410, %fd412, %fd381;
	ld.shared.f64 	%fd413, [%r42+1864];
	fma.rn.f64 	%fd981, %fd410, %fd413, %fd383;
	ld.shared.f64 	%fd414, [%r42+1872];
	fma.rn.f64 	%fd980, %fd410, %fd414, %fd385;
	ld.shared.f64 	%fd415, [%r42+1880];
	fma.rn.f64 	%fd979, %fd410, %fd415, %fd387;
	ld.shared.f64 	%fd416, [%r42+1888];
	fma.rn.f64 	%fd978, %fd410, %fd416, %fd389;
	ld.shared.f64 	%fd417, [%r42+1896];
	fma.rn.f64 	%fd977, %fd410, %fd417, %fd391;
	ld.shared.f64 	%fd418, [%r42+1904];
	fma.rn.f64 	%fd976, %fd410, %fd418, %fd393;
	ld.shared.f64 	%fd419, [%r42+1912];
	fma.rn.f64 	%fd975, %fd410, %fd419, %fd395;
	ld.shared.f64 	%fd420, [%r42+1920];
	fma.rn.f64 	%fd974, %fd410, %fd420, %fd397;
	ld.shared.f64 	%fd421, [%r42+1928];
	fma.rn.f64 	%fd973, %fd410, %fd421, %fd399;
	ld.shared.f64 	%fd422, [%r42+1936];
	fma.rn.f64 	%fd972, %fd410, %fd422, %fd401;
	ld.shared.f64 	%fd423, [%r42+1944];
	fma.rn.f64 	%fd971, %fd410, %fd423, %fd403;
	ld.shared.f64 	%fd424, [%r42+1952];
	fma.rn.f64 	%fd970, %fd410, %fd424, %fd405;
	ld.shared.f64 	%fd425, [%r42+1960];
	fma.rn.f64 	%fd969, %fd410, %fd425, %fd407;
	ld.shared.f64 	%fd426, [%r42+1968];
	fma.rn.f64 	%fd968, %fd410, %fd426, %fd409;
	mul.wide.s32 	%rd55, %r141, 8;
	add.s64 	%rd56, %rd334, %rd55;
	ld.global.f64 	%fd988, [%rd56];
	bar.sync 	0;
	add.s64 	%rd334, %rd334, 64;
	setp.lt.u64 	%p15, %rd334, %rd8;
	mov.u64 	%rd336, %rd11;
	@%p15 bra 	$L__BB0_17;
	add.s64 	%rd337, %rd334, -64;
	mov.u64 	%rd336, %rd11;
$L__BB0_19:
	st.shared.f64 	[%r38], %fd991;
	st.shared.f64 	[%r38+64], %fd990;
	st.shared.f64 	[%r38+136], %fd989;
	st.shared.f64 	[%r38+200], %fd988;
	st.shared.f64 	[%r39], %fd1008;
	st.shared.f64 	[%r39+576], %fd1009;
	st.shared.f64 	[%r39+1152], %fd1010;
	st.shared.f64 	[%r39+1728], %fd1011;
	bar.sync 	0;
	and.b32  	%r104, %r53, 2147483640;
	add.s32 	%r105, %r104, %r3;
	setp.lt.u32 	%p16, %r105, %r53;
	selp.b32 	%r106, %r139, 0, %p16;
	selp.b32 	%r107, %r140, 0, %p16;
	selp.b32 	%r108, %r141, 0, %p16;
	selp.b64 	%rd57, 64, 0, %p16;
	add.s64 	%rd58, %rd337, %rd57;
	selp.b32 	%r109, %r136, 0, %p16;
	selp.b32 	%r110, %r137, 0, %p16;
	selp.b32 	%r111, %r138, 0, %p16;
	add.s64 	%rd59, %rd336, %rd57;
	ld.shared.f64 	%fd427, [%r144];
	ld.shared.f64 	%fd428, [%r42];
	fma.rn.f64 	%fd429, %fd427, %fd428, %fd1052;
	ld.shared.f64 	%fd430, [%r42+8];
	fma.rn.f64 	%fd431, %fd427, %fd430, %fd982;
	ld.shared.f64 	%fd432, [%r42+16];
	fma.rn.f64 	%fd433, %fd427, %fd432, %fd981;
	ld.shared.f64 	%fd434, [%r42+24];
	fma.rn.f64 	%fd435, %fd427, %fd434, %fd980;
	ld.shared.f64 	%fd436, [%r42+32];
	fma.rn.f64 	%fd437, %fd427, %fd436, %fd979;
	ld.shared.f64 	%fd438, [%r42+40];
	fma.rn.f64 	%fd439, %fd427, %fd438, %fd978;
	ld.shared.f64 	%fd440, [%r42+48];
	fma.rn.f64 	%fd441, %fd427, %fd440, %fd977;
	ld.shared.f64 	%fd442, [%r42+56];
	fma.rn.f64 	%fd443, %fd427, %fd442, %fd976;
	ld.shared.f64 	%fd444, [%r42+64];
	fma.rn.f64 	%fd445, %fd427, %fd444, %fd975;
	ld.shared.f64 	%fd446, [%r42+72];
	fma.rn.f64 	%fd447, %fd427, %fd446, %fd974;
	ld.shared.f64 	%fd448, [%r42+80];
	fma.rn.f64 	%fd449, %fd427, %fd448, %fd973;
	ld.shared.f64 	%fd450, [%r42+88];
	fma.rn.f64 	%fd451, %fd427, %fd450, %fd972;
	ld.shared.f64 	%fd452, [%r42+96];
	fma.rn.f64 	%fd453, %fd427, %fd452, %fd971;
	ld.shared.f64 	%fd454, [%r42+104];
	fma.rn.f64 	%fd455, %fd427, %fd454, %fd970;
	ld.shared.f64 	%fd456, [%r42+112];
	fma.rn.f64 	%fd457, %fd427, %fd456, %fd969;
	ld.shared.f64 	%fd458, [%r42+120];
	fma.rn.f64 	%fd459, %fd427, %fd458, %fd968;
	ld.global.f64 	%fd1008, [%rd59];
	ld.shared.f64 	%fd460, [%r144+8];
	ld.shared.f64 	%fd461, [%r42+264];
	fma.rn.f64 	%fd462, %fd460, %fd461, %fd429;
	ld.shared.f64 	%fd463, [%r42+272];
	fma.rn.f64 	%fd464, %fd460, %fd463, %fd431;
	ld.shared.f64 	%fd465, [%r42+280];
	fma.rn.f64 	%fd466, %fd460, %fd465, %fd433;
	ld.shared.f64 	%fd467, [%r42+288];
	fma.rn.f64 	%fd468, %fd460, %fd467, %fd435;
	ld.shared.f64 	%fd469, [%r42+296];
	fma.rn.f64 	%fd470, %fd460, %fd469, %fd437;
	ld.shared.f64 	%fd471, [%r42+304];
	fma.rn.f64 	%fd472, %fd460, %fd471, %fd439;
	ld.shared.f64 	%fd473, [%r42+312];
	fma.rn.f64 	%fd474, %fd460, %fd473, %fd441;
	ld.shared.f64 	%fd475, [%r42+320];
	fma.rn.f64 	%fd476, %fd460, %fd475, %fd443;
	ld.shared.f64 	%fd477, [%r42+328];
	fma.rn.f64 	%fd478, %fd460, %fd477, %fd445;
	ld.shared.f64 	%fd479, [%r42+336];
	fma.rn.f64 	%fd480, %fd460, %fd479, %fd447;
	ld.shared.f64 	%fd481, [%r42+344];
	fma.rn.f64 	%fd482, %fd460, %fd481, %fd449;
	ld.shared.f64 	%fd483, [%r42+352];
	fma.rn.f64 	%fd484, %fd460, %fd483, %fd451;
	ld.shared.f64 	%fd485, [%r42+360];
	fma.rn.f64 	%fd486, %fd460, %fd485, %fd453;
	ld.shared.f64 	%fd487, [%r42+368];
	fma.rn.f64 	%fd488, %fd460, %fd487, %fd455;
	ld.shared.f64 	%fd489, [%r42+376];
	fma.rn.f64 	%fd490, %fd460, %fd489, %fd457;
	ld.shared.f64 	%fd491, [%r42+384];
	fma.rn.f64 	%fd492, %fd460, %fd491, %fd459;
	mul.wide.s32 	%rd60, %r109, 8;
	add.s64 	%rd61, %rd59, %rd60;
	ld.global.f64 	%fd1009, [%rd61];
	ld.shared.f64 	%fd493, [%r144+16];
	ld.shared.f64 	%fd494, [%r42+528];
	fma.rn.f64 	%fd495, %fd493, %fd494, %fd462;
	ld.shared.f64 	%fd496, [%r42+536];
	fma.rn.f64 	%fd497, %fd493, %fd496, %fd464;
	ld.shared.f64 	%fd498, [%r42+544];
	fma.rn.f64 	%fd499, %fd493, %fd498, %fd466;
	ld.shared.f64 	%fd500, [%r42+552];
	fma.rn.f64 	%fd501, %fd493, %fd500, %fd468;
	ld.shared.f64 	%fd502, [%r42+560];
	fma.rn.f64 	%fd503, %fd493, %fd502, %fd470;
	ld.shared.f64 	%fd504, [%r42+568];
	fma.rn.f64 	%fd505, %fd493, %fd504, %fd472;
	ld.shared.f64 	%fd506, [%r42+576];
	fma.rn.f64 	%fd507, %fd493, %fd506, %fd474;
	ld.shared.f64 	%fd508, [%r42+584];
	fma.rn.f64 	%fd509, %fd493, %fd508, %fd476;
	ld.shared.f64 	%fd510, [%r42+592];
	fma.rn.f64 	%fd511, %fd493, %fd510, %fd478;
	ld.shared.f64 	%fd512, [%r42+600];
	fma.rn.f64 	%fd513, %fd493, %fd512, %fd480;
	ld.shared.f64 	%fd514, [%r42+608];
	fma.rn.f64 	%fd515, %fd493, %fd514, %fd482;
	ld.shared.f64 	%fd516, [%r42+616];
	fma.rn.f64 	%fd517, %fd493, %fd516, %fd484;
	ld.shared.f64 	%fd518, [%r42+624];
	fma.rn.f64 	%fd519, %fd493, %fd518, %fd486;
	ld.shared.f64 	%fd520, [%r42+632];
	fma.rn.f64 	%fd521, %fd493, %fd520, %fd488;
	ld.shared.f64 	%fd522, [%r42+640];
	fma.rn.f64 	%fd523, %fd493, %fd522, %fd490;
	ld.shared.f64 	%fd524, [%r42+648];
	fma.rn.f64 	%fd525, %fd493, %fd524, %fd492;
	mul.wide.s32 	%rd62, %r110, 8;
	add.s64 	%rd63, %rd59, %rd62;
	ld.global.f64 	%fd1010, [%rd63];
	ld.shared.f64 	%fd526, [%r144+24];
	ld.shared.f64 	%fd527, [%r42+792];
	fma.rn.f64 	%fd528, %fd526, %fd527, %fd495;
	ld.shared.f64 	%fd529, [%r42+800];
	fma.rn.f64 	%fd530, %fd526, %fd529, %fd497;
	ld.shared.f64 	%fd531, [%r42+808];
	fma.rn.f64 	%fd532, %fd526, %fd531, %fd499;
	ld.shared.f64 	%fd533, [%r42+816];
	fma.rn.f64 	%fd534, %fd526, %fd533, %fd501;
	ld.shared.f64 	%fd535, [%r42+824];
	fma.rn.f64 	%fd536, %fd526, %fd535, %fd503;
	ld.shared.f64 	%fd537, [%r42+832];
	fma.rn.f64 	%fd538, %fd526, %fd537, %fd505;
	ld.shared.f64 	%fd539, [%r42+840];
	fma.rn.f64 	%fd540, %fd526, %fd539, %fd507;
	ld.shared.f64 	%fd541, [%r42+848];
	fma.rn.f64 	%fd542, %fd526, %fd541, %fd509;
	ld.shared.f64 	%fd543, [%r42+856];
	fma.rn.f64 	%fd544, %fd526, %fd543, %fd511;
	ld.shared.f64 	%fd545, [%r42+864];
	fma.rn.f64 	%fd546, %fd526, %fd545, %fd513;
	ld.shared.f64 	%fd547, [%r42+872];
	fma.rn.f64 	%fd548, %fd526, %fd547, %fd515;
	ld.shared.f64 	%fd549, [%r42+880];
	fma.rn.f64 	%fd550, %fd526, %fd549, %fd517;
	ld.shared.f64 	%fd551, [%r42+888];
	fma.rn.f64 	%fd552, %fd526, %fd551, %fd519;
	ld.shared.f64 	%fd553, [%r42+896];
	fma.rn.f64 	%fd554, %fd526, %fd553, %fd521;
	ld.shared.f64 	%fd555, [%r42+904];
	fma.rn.f64 	%fd556, %fd526, %fd555, %fd523;
	ld.shared.f64 	%fd557, [%r42+912];
	fma.rn.f64 	%fd558, %fd526, %fd557, %fd525;
	mul.wide.s32 	%rd64, %r111, 8;
	add.s64 	%rd65, %rd59, %rd64;
	ld.global.f64 	%fd1011, [%rd65];
	ld.shared.f64 	%fd559, [%r144+32];
	ld.shared.f64 	%fd560, [%r42+1056];
	fma.rn.f64 	%fd561, %fd559, %fd560, %fd528;
	ld.shared.f64 	%fd562, [%r42+1064];
	fma.rn.f64 	%fd563, %fd559, %fd562, %fd530;
	ld.shared.f64 	%fd564, [%r42+1072];
	fma.rn.f64 	%fd565, %fd559, %fd564, %fd532;
	ld.shared.f64 	%fd566, [%r42+1080];
	fma.rn.f64 	%fd567, %fd559, %fd566, %fd534;
	ld.shared.f64 	%fd568, [%r42+1088];
	fma.rn.f64 	%fd569, %fd559, %fd568, %fd536;
	ld.shared.f64 	%fd570, [%r42+1096];
	fma.rn.f64 	%fd571, %fd559, %fd570, %fd538;
	ld.shared.f64 	%fd572, [%r42+1104];
	fma.rn.f64 	%fd573, %fd559, %fd572, %fd540;
	ld.shared.f64 	%fd574, [%r42+1112];
	fma.rn.f64 	%fd575, %fd559, %fd574, %fd542;
	ld.shared.f64 	%fd576, [%r42+1120];
	fma.rn.f64 	%fd577, %fd559, %fd576, %fd544;
	ld.shared.f64 	%fd578, [%r42+1128];
	fma.rn.f64 	%fd579, %fd559, %fd578, %fd546;
	ld.shared.f64 	%fd580, [%r42+1136];
	fma.rn.f64 	%fd581, %fd559, %fd580, %fd548;
	ld.shared.f64 	%fd582, [%r42+1144];
	fma.rn.f64 	%fd583, %fd559, %fd582, %fd550;
	ld.shared.f64 	%fd584, [%r42+1152];
	fma.rn.f64 	%fd585, %fd559, %fd584, %fd552;
	ld.shared.f64 	%fd586, [%r42+1160];
	fma.rn.f64 	%fd587, %fd559, %fd586, %fd554;
	ld.shared.f64 	%fd588, [%r42+1168];
	fma.rn.f64 	%fd589, %fd559, %fd588, %fd556;
	ld.shared.f64 	%fd590, [%r42+1176];
	fma.rn.f64 	%fd591, %fd559, %fd590, %fd558;
	ld.global.f64 	%fd991, [%rd58];
	ld.shared.f64 	%fd592, [%r144+40];
	ld.shared.f64 	%fd593, [%r42+1320];
	fma.rn.f64 	%fd594, %fd592, %fd593, %fd561;
	ld.shared.f64 	%fd595, [%r42+1328];
	fma.rn.f64 	%fd596, %fd592, %fd595, %fd563;
	ld.shared.f64 	%fd597, [%r42+1336];
	fma.rn.f64 	%fd598, %fd592, %fd597, %fd565;
	ld.shared.f64 	%fd599, [%r42+1344];
	fma.rn.f64 	%fd600, %fd592, %fd599, %fd567;
	ld.shared.f64 	%fd601, [%r42+1352];
	fma.rn.f64 	%fd602, %fd592, %fd601, %fd569;
	ld.shared.f64 	%fd603, [%r42+1360];
	fma.rn.f64 	%fd604, %fd592, %fd603, %fd571;
	ld.shared.f64 	%fd605, [%r42+1368];
	fma.rn.f64 	%fd606, %fd592, %fd605, %fd573;
	ld.shared.f64 	%fd607, [%r42+1376];
	fma.rn.f64 	%fd608, %fd592, %fd607, %fd575;
	ld.shared.f64 	%fd609, [%r42+1384];
	fma.rn.f64 	%fd610, %fd592, %fd609, %fd577;
	ld.shared.f64 	%fd611, [%r42+1392];
	fma.rn.f64 	%fd612, %fd592, %fd611, %fd579;
	ld.shared.f64 	%fd613, [%r42+1400];
	fma.rn.f64 	%fd614, %fd592, %fd613, %fd581;
	ld.shared.f64 	%fd615, [%r42+1408];
	fma.rn.f64 	%fd616, %fd592, %fd615, %fd583;
	ld.shared.f64 	%fd617, [%r42+1416];
	fma.rn.f64 	%fd618, %fd592, %fd617, %fd585;
	ld.shared.f64 	%fd619, [%r42+1424];
	fma.rn.f64 	%fd620, %fd592, %fd619, %fd587;
	ld.shared.f64 	%fd621, [%r42+1432];
	fma.rn.f64 	%fd622, %fd592, %fd621, %fd589;
	ld.shared.f64 	%fd623, [%r42+1440];
	fma.rn.f64 	%fd624, %fd592, %fd623, %fd591;
	mul.wide.s32 	%rd66, %r106, 8;
	add.s64 	%rd67, %rd58, %rd66;
	ld.global.f64 	%fd990, [%rd67];
	ld.shared.f64 	%fd625, [%r144+48];
	ld.shared.f64 	%fd626, [%r42+1584];
	fma.rn.f64 	%fd627, %fd625, %fd626, %fd594;
	ld.shared.f64 	%fd628, [%r42+1592];
	fma.rn.f64 	%fd629, %fd625, %fd628, %fd596;
	ld.shared.f64 	%fd630, [%r42+1600];
	fma.rn.f64 	%fd631, %fd625, %fd630, %fd598;
	ld.shared.f64 	%fd632, [%r42+1608];
	fma.rn.f64 	%fd633, %fd625, %fd632, %fd600;
	ld.shared.f64 	%fd634, [%r42+1616];
	fma.rn.f64 	%fd635, %fd625, %fd634, %fd602;
	ld.shared.f64 	%fd636, [%r42+1624];
	fma.rn.f64 	%fd637, %fd625, %fd636, %fd604;
	ld.shared.f64 	%fd638, [%r42+1632];
	fma.rn.f64 	%fd639, %fd625, %fd638, %fd606;
	ld.shared.f64 	%fd640, [%r42+1640];
	fma.rn.f64 	%fd641, %fd625, %fd640, %fd608;
	ld.shared.f64 	%fd642, [%r42+1648];
	fma.rn.f64 	%fd643, %fd625, %fd642, %fd610;
	ld.shared.f64 	%fd644, [%r42+1656];
	fma.rn.f64 	%fd645, %fd625, %fd644, %fd612;
	ld.shared.f64 	%fd646, [%r42+1664];
	fma.rn.f64 	%fd647, %fd625, %fd646, %fd614;
	ld.shared.f64 	%fd648, [%r42+1672];
	fma.rn.f64 	%fd649, %fd625, %fd648, %fd616;
	ld.shared.f64 	%fd650, [%r42+1680];
	fma.rn.f64 	%fd651, %fd625, %fd650, %fd618;
	ld.shared.f64 	%fd652, [%r42+1688];
	fma.rn.f64 	%fd653, %fd625, %fd652, %fd620;
	ld.shared.f64 	%fd654, [%r42+1696];
	fma.rn.f64 	%fd655, %fd625, %fd654, %fd622;
	ld.shared.f64 	%fd656, [%r42+1704];
	fma.rn.f64 	%fd657, %fd625, %fd656, %fd624;
	mul.wide.s32 	%rd68, %r107, 8;
	add.s64 	%rd69, %rd58, %rd68;
	ld.global.f64 	%fd989, [%rd69];
	ld.shared.f64 	%fd658, [%r144+56];
	ld.shared.f64 	%fd659, [%r42+1848];
	fma.rn.f64 	%fd176, %fd658, %fd659, %fd627;
	ld.shared.f64 	%fd660, [%r42+1856];
	fma.rn.f64 	%fd175, %fd658, %fd660, %fd629;
	ld.shared.f64 	%fd661, [%r42+1864];
	fma.rn.f64 	%fd174, %fd658, %fd661, %fd631;
	ld.shared.f64 	%fd662, [%r42+1872];
	fma.rn.f64 	%fd173, %fd658, %fd662, %fd633;
	ld.shared.f64 	%fd663, [%r42+1880];
	fma.rn.f64 	%fd172, %fd658, %fd663, %fd635;
	ld.shared.f64 	%fd664, [%r42+1888];
	fma.rn.f64 	%fd171, %fd658, %fd664, %fd637;
	ld.shared.f64 	%fd665, [%r42+1896];
	fma.rn.f64 	%fd170, %fd658, %fd665, %fd639;
	ld.shared.f64 	%fd666, [%r42+1904];
	fma.rn.f64 	%fd169, %fd658, %fd666, %fd641;
	ld.shared.f64 	%fd667, [%r42+1912];
	fma.rn.f64 	%fd168, %fd658, %fd667, %fd643;
	ld.shared.f64 	%fd668, [%r42+1920];
	fma.rn.f64 	%fd167, %fd658, %fd668, %fd645;
	ld.shared.f64 	%fd669, [%r42+1928];
	fma.rn.f64 	%fd166, %fd658, %fd669, %fd647;
	ld.shared.f64 	%fd670, [%r42+1936];
	fma.rn.f64 	%fd165, %fd658, %fd670, %fd649;
	ld.shared.f64 	%fd671, [%r42+1944];
	fma.rn.f64 	%fd164, %fd658, %fd671, %fd651;
	ld.shared.f64 	%fd672, [%r42+1952];
	fma.rn.f64 	%fd163, %fd658, %fd672, %fd653;
	ld.shared.f64 	%fd673, [%r42+1960];
	fma.rn.f64 	%fd162, %fd658, %fd673, %fd655;
	ld.shared.f64 	%fd674, [%r42+1968];
	fma.rn.f64 	%fd1052, %fd658, %fd674, %fd657;
	mul.wide.s32 	%rd70, %r108, 8;
	add.s64 	%rd71, %rd58, %rd70;
	ld.global.f64 	%fd988, [%rd71];
$L__BB0_20:
	setp.eq.s32 	%p17, %r37, 0;
	@%p17 bra 	$L__BB0_24;
	bar.sync 	0;
	st.shared.f64 	[%r38], %fd991;
	st.shared.f64 	[%r38+64], %fd990;
	st.shared.f64 	[%r38+136], %fd989;
	st.shared.f64 	[%r38+200], %fd988;
	st.shared.f64 	[%r39], %fd1008;
	st.shared.f64 	[%r39+576], %fd1009;
	st.shared.f64 	[%r39+1152], %fd1010;
	st.shared.f64 	[%r39+1728], %fd1011;
	bar.sync 	0;
	setp.lt.s32 	%p18, %r37, 1;
	@%p18 bra 	$L__BB0_24;
	neg.s32 	%r143, %r37;
	mov.u32 	%r112, _ZZ35zgemm_kernel_T_N_32_32_8_8_8_ssrfb2E2Bb;
	add.s32 	%r113, %r41, %r112;
	add.s32 	%r142, %r113, 64;
$L__BB0_23:
	ld.shared.f64 	%fd675, [%r144];
	ld.shared.f64 	%fd676, [%r142+-64];
	fma.rn.f64 	%fd176, %fd675, %fd676, %fd176;
	ld.shared.f64 	%fd677, [%r142+-56];
	fma.rn.f64 	%fd175, %fd675, %fd677, %fd175;
	ld.shared.f64 	%fd678, [%r142+-48];
	fma.rn.f64 	%fd174, %fd675, %fd678, %fd174;
	ld.shared.f64 	%fd679, [%r142+-40];
	fma.rn.f64 	%fd173, %fd675, %fd679, %fd173;
	ld.shared.f64 	%fd680, [%r142+-32];
	fma.rn.f64 	%fd172, %fd675, %fd680, %fd172;
	ld.shared.f64 	%fd681, [%r142+-24];
	fma.rn.f64 	%fd171, %fd675, %fd681, %fd171;
	ld.shared.f64 	%fd682, [%r142+-16];
	fma.rn.f64 	%fd170, %fd675, %fd682, %fd170;
	ld.shared.f64 	%fd683, [%r142+-8];
	fma.rn.f64 	%fd169, %fd675, %fd683, %fd169;
	ld.shared.f64 	%fd684, [%r142];
	fma.rn.f64 	%fd168, %fd675, %fd684, %fd168;
	ld.shared.f64 	%fd685, [%r142+8];
	fma.rn.f64 	%fd167, %fd675, %fd685, %fd167;
	ld.shared.f64 	%fd686, [%r142+16];
	fma.rn.f64 	%fd166, %fd675, %fd686, %fd166;
	ld.shared.f64 	%fd687, [%r142+24];
	fma.rn.f64 	%fd165, %fd675, %fd687, %fd165;
	ld.shared.f64 	%fd688, [%r142+32];
	fma.rn.f64 	%fd164, %fd675, %fd688, %fd164;
	ld.shared.f64 	%fd689, [%r142+40];
	fma.rn.f64 	%fd163, %fd675, %fd689, %fd163;
	ld.shared.f64 	%fd690, [%r142+48];
	fma.rn.f64 	%fd162, %fd675, %fd690, %fd162;
	ld.shared.f64 	%fd691, [%r142+56];
	fma.rn.f64 	%fd1052, %fd675, %fd691, %fd1052;
	add.s32 	%r144, %r144, 8;
	add.s32 	%r143, %r143, 1;
	setp.ne.s32 	%p19, %r143, 0;
	add.s32 	%r142, %r142, 264;
	@%p19 bra 	$L__BB0_23;
$L__BB0_24:
	ld.param.u64 	%rd332, [zgemm_kernel_T_N_32_32_8_8_8_ssrfb2_param_9];
	ld.param.u64 	%rd331, [zgemm_kernel_T_N_32_32_8_8_8_ssrfb2_param_0];
	and.b32  	%r115, %r4, 31;
	add.s32 	%r116, %r115, %r8;
	shr.u32 	%r117, %r4, 1;
	and.b32  	%r118, %r117, 8176;
	add.s32 	%r119, %r118, %r9;
	cvta.to.global.u64 	%rd72, %rd331;
	shl.b32 	%r120, %r56, 8;
	shr.s32 	%r121, %r120, 8;
	mad.lo.s32 	%r122, %r121, %r119, %r116;
	mul.wide.s32 	%rd73, %r122, 8;
	add.s64 	%rd16, %rd72, %rd73;
	cvta.to.global.u64 	%rd74, %rd332;
	shl.b32 	%r123, %r57, 8;
	shr.s32 	%r124, %r123, 8;
	mad.lo.s32 	%r125, %r124, %r119, %r116;
	mul.wide.s32 	%rd75, %r125, 8;
	add.s64 	%rd17, %rd74, %rd75;
	add.s32 	%r126, %r119, 16;
	setp.lt.s32 	%p20, %r126, %r52;
	sub.s32 	%r127, %r52, %r119;
	selp.b32 	%r128, 16, %r127, %p20;
	setp.lt.s32 	%p21, %r116, %r51;
	selp.b32 	%r114, %r128, 0, %p21;
	setp.gt.s32 	%p22, %r114, 8;
	@%p22 bra 	$L__BB0_40;
	setp.gt.s32 	%p34, %r114, 4;
	@%p34 bra 	$L__BB0_33;
	setp.gt.s32 	%p40, %r114, 2;
	@%p40 bra 	$L__BB0_30;
	setp.eq.s32 	%p43, %r114, 1;
	@%p43 bra 	$L__BB0_62;
	setp.eq.s32 	%p44, %r114, 2;
	@%p44 bra 	$L__BB0_29;
	bra.uni 	$L__BB0_63;
$L__BB0_29:
	st.global.f64 	[%rd16], %fd176;
	ld.global.f64 	%fd926, [%rd17];
	sub.f64 	%fd927, %fd926, %fd176;
	st.global.f64 	[%rd17], %fd927;
	mul.wide.s32 	%rd297, %r56, 8;
	add.s64 	%rd298, %rd16, %rd297;
	st.global.f64 	[%rd298], %fd175;
	add.s64 	%rd299, %rd17, %rd297;
	ld.global.f64 	%fd928, [%rd299];
	sub.f64 	%fd929, %fd928, %fd175;
	st.global.f64 	[%rd299], %fd929;
	bra.uni 	$L__BB0_63;
$L__BB0_30:
	setp.eq.s32 	%p41, %r114, 3;
	@%p41 bra 	$L__BB0_61;
	setp.eq.s32 	%p42, %r114, 4;
	@%p42 bra 	$L__BB0_32;
	bra.uni 	$L__BB0_63;
$L__BB0_32:
	st.global.f64 	[%rd16], %fd176;
	ld.global.f64 	%fd912, [%rd17];
	sub.f64 	%fd913, %fd912, %fd176;
	st.global.f64 	[%rd17], %fd913;
	mul.wide.s32 	%rd285, %r56, 8;
	add.s64 	%rd286, %rd16, %rd285;
	st.global.f64 	[%rd286], %fd175;
	add.s64 	%rd287, %rd17, %rd285;
	ld.global.f64 	%fd914, [%rd287];
	sub.f64 	%fd915, %fd914, %fd175;
	st.global.f64 	[%rd287], %fd915;
	add.s64 	%rd288, %rd286, %rd285;
	st.global.f64 	[%rd288], %fd174;
	add.s64 	%rd289, %rd287, %rd285;
	ld.global.f64 	%fd916, [%rd289];
	sub.f64 	%fd917, %fd916, %fd174;
	st.global.f64 	[%rd289], %fd917;
	add.s64 	%rd290, %rd288, %rd285;
	st.global.f64 	[%rd290], %fd173;
	add.s64 	%rd291, %rd289, %rd285;
	ld.global.f64 	%fd918, [%rd291];
	sub.f64 	%fd919, %fd918, %fd173;
	st.global.f64 	[%rd291], %fd919;
	bra.uni 	$L__BB0_63;
$L__BB0_33:
	setp.gt.s32 	%p35, %r114, 6;
	@%p35 bra 	$L__BB0_37;
	setp.eq.s32 	%p38, %r114, 5;
	@%p38 bra 	$L__BB0_60;
	setp.eq.s32 	%p39, %r114, 6;
	@%p39 bra 	$L__BB0_36;
	bra.uni 	$L__BB0_63;
$L__BB0_36:
	st.global.f64 	[%rd16], %fd176;
	ld.global.f64 	%fd890, [%rd17];
	sub.f64 	%fd891, %fd890, %fd176;
	st.global.f64 	[%rd17], %fd891;
	mul.wide.s32 	%rd265, %r56, 8;
	add.s64 	%rd266, %rd16, %rd265;
	st.global.f64 	[%rd266], %fd175;
	add.s64 	%rd267, %rd17, %rd265;
	ld.global.f64 	%fd892, [%rd267];
	sub.f64 	%fd893, %fd892, %fd175;
	st.global.f64 	[%rd267], %fd893;
	add.s64 	%rd268, %rd266, %rd265;
	st.global.f64 	[%rd268], %fd174;
	add.s64 	%rd269, %rd267, %rd265;
	ld.global.f64 	%fd894, [%rd269];
	sub.f64 	%fd895, %fd894, %fd174;
	st.global.f64 	[%rd269], %fd895;
	add.s64 	%rd270, %rd268, %rd265;
	st.global.f64 	[%rd270], %fd173;
	add.s64 	%rd271, %rd269, %rd265;
	ld.global.f64 	%fd896, [%rd271];
	sub.f64 	%fd897, %fd896, %fd173;
	st.global.f64 	[%rd271], %fd897;
	add.s64 	%rd272, %rd270, %rd265;
	st.global.f64 	[%rd272], %fd172;
	add.s64 	%rd273, %rd271, %rd265;
	ld.global.f64 	%fd898, [%rd273];
	sub.f64 	%fd899, %fd898, %fd172;
	st.global.f64 	[%rd273], %fd899;
	add.s64 	%rd274, %rd272, %rd265;
	st.global.f64 	[%rd274], %fd171;
	add.s64 	%rd275, %rd273, %rd265;
	ld.global.f64 	%fd900, [%rd275];
	sub.f64 	%fd901, %fd900, %fd171;
	st.global.f64 	[%rd275], %fd901;
	bra.uni 	$L__BB0_63;
$L__BB0_37:
	setp.eq.s32 	%p36, %r114, 7;
	@%p36 bra 	$L__BB0_59;
	setp.eq.s32 	%p37, %r114, 8;
	@%p37 bra 	$L__BB0_39;
	bra.uni 	$L__BB0_63;
$L__BB0_39:
	st.global.f64 	[%rd16], %fd176;
	ld.global.f64 	%fd860, [%rd17];
	sub.f64 	%fd861, %fd860, %fd176;
	st.global.f64 	[%rd17], %fd861;
	mul.wide.s32 	%rd237, %r56, 8;
	add.s64 	%rd238, %rd16, %rd237;
	st.global.f64 	[%rd238], %fd175;
	add.s64 	%rd239, %rd17, %rd237;
	ld.global.f64 	%fd862, [%rd239];
	sub.f64 	%fd863, %fd862, %fd175;
	st.global.f64 	[%rd239], %fd863;
	add.s64 	%rd240, %rd238, %rd237;
	st.global.f64 	[%rd240], %fd174;
	add.s64 	%rd241, %rd239, %rd237;
	ld.global.f64 	%fd864, [%rd241];
	sub.f64 	%fd865, %fd864, %fd174;
	st.global.f64 	[%rd241], %fd865;
	add.s64 	%rd242, %rd240, %rd237;
	st.global.f64 	[%rd242], %fd173;
	add.s64 	%rd243, %rd241, %rd237;
	ld.global.f64 	%fd866, [%rd243];
	sub.f64 	%fd867, %fd866, %fd173;
	st.global.f64 	[%rd243], %fd867;
	add.s64 	%rd244, %rd242, %rd237;
	st.global.f64 	[%rd244], %fd172;
	add.s64 	%rd245, %rd243, %rd237;
	ld.global.f64 	%fd868, [%rd245];
	sub.f64 	%fd869, %fd868, %fd172;
	st.global.f64 	[%rd245], %fd869;
	add.s64 	%rd246, %rd244, %rd237;
	st.global.f64 	[%rd246], %fd171;
	add.s64 	%rd247, %rd245, %rd237;
	ld.global.f64 	%fd870, [%rd247];
	sub.f64 	%fd871, %fd870, %fd171;
	st.global.f64 	[%rd247], %fd871;
	add.s64 	%rd248, %rd246, %rd237;
	st.global.f64 	[%rd248], %fd170;
	add.s64 	%rd249, %rd247, %rd237;
	ld.global.f64 	%fd872, [%rd249];
	sub.f64 	%fd873, %fd872, %fd170;
	st.global.f64 	[%rd249], %fd873;
	add.s64 	%rd250, %rd248, %rd237;
	st.global.f64 	[%rd250], %fd169;
	add.s64 	%rd251, %rd249, %rd237;
	ld.global.f64 	%fd874, [%rd251];
	sub.f64 	%fd875, %fd874, %fd169;
	st.global.f64 	[%rd251], %fd875;
	bra.uni 	$L__BB0_63;
$L__BB0_40:
	setp.gt.s32 	%p23, %r114, 12;
	@%p23 bra 	$L__BB0_48;
	setp.gt.s32 	%p29, %r114, 10;
	@%p29 bra 	$L__BB0_45;
	setp.eq.s32 	%p32, %r114, 9;
	@%p32 bra 	$L__BB0_58;
	setp.eq.s32 	%p33, %r114, 10;
	@%p33 bra 	$L__BB0_44;
	bra.uni 	$L__BB0_63;
$L__BB0_44:
	st.global.f64 	[%rd16], %fd176;
	ld.global.f64 	%fd822, [%rd17];
	sub.f64 	%fd823, %fd822, %fd176;
	st.global.f64 	[%rd17], %fd823;
	mul.wide.s32 	%rd201, %r56, 8;
	add.s64 	%rd202, %rd16, %rd201;
	st.global.f64 	[%rd202], %fd175;
	add.s64 	%rd203, %rd17, %rd201;
	ld.global.f64 	%fd824, [%rd203];
	sub.f64 	%fd825, %fd824, %fd175;
	st.global.f64 	[%rd203], %fd825;
	add.s64 	%rd204, %rd202, %rd201;
	st.global.f64 	[%rd204], %fd174;
	add.s64 	%rd205, %rd203, %rd201;
	ld.global.f64 	%fd826, [%rd205];
	sub.f64 	%fd827, %fd826, %fd174;
	st.global.f64 	[%rd205], %fd827;
	add.s64 	%rd206, %rd204, %rd201;
	st.global.f64 	[%rd206], %fd173;
	add.s64 	%rd207, %rd205, %rd201;
	ld.global.f64 	%fd828, [%rd207];
	sub.f64 	%fd829, %fd828, %fd173;
	st.global.f64 	[%rd207], %fd829;
	add.s64 	%rd208, %rd206, %rd201;
	st.global.f64 	[%rd208], %fd172;
	add.s64 	%rd209, %rd207, %rd201;
	ld.global.f64 	%fd830, [%rd209];
	sub.f64 	%fd831, %fd830, %fd172;
	st.global.f64 	[%rd209], %fd831;
	add.s64 	%rd210, %rd208, %rd201;
	st.global.f64 	[%rd210], %fd171;
	add.s64 	%rd211, %rd209, %rd201;
	ld.global.f64 	%fd832, [%rd211];
	sub.f64 	%fd833, %fd832, %fd171;
	st.global.f64 	[%rd211], %fd833;
	add.s64 	%rd212, %rd210, %rd201;
	st.global.f64 	[%rd212], %fd170;
	add.s64 	%rd213, %rd211, %rd201;
	ld.global.f64 	%fd834, [%rd213];
	sub.f64 	%fd835, %fd834, %fd170;
	st.global.f64 	[%rd213], %fd835;
	add.s64 	%rd214, %rd212, %rd201;
	st.global.f64 	[%rd214], %fd169;
	add.s64 	%rd215, %rd213, %rd201;
	ld.global.f64 	%fd836, [%rd215];
	sub.f64 	%fd837, %fd836, %fd169;
	st.global.f64 	[%rd215], %fd837;
	add.s64 	%rd216, %rd214, %rd201;
	st.global.f64 	[%rd216], %fd168;
	add.s64 	%rd217, %rd215, %rd201;
	ld.global.f64 	%fd838, [%rd217];
	sub.f64 	%fd839, %fd838, %fd168;
	st.global.f64 	[%rd217], %fd839;
	add.s64 	%rd218, %rd216, %rd201;
	st.global.f64 	[%rd218], %fd167;
	add.s64 	%rd219, %rd217, %rd201;
	ld.global.f64 	%fd840, [%rd219];
	sub.f64 	%fd841, %fd840, %fd167;
	st.global.f64 	[%rd219], %fd841;
	bra.uni 	$L__BB0_63;
$L__BB0_45:
	setp.eq.s32 	%p30, %r114, 11;
	@%p30 bra 	$L__BB0_57;
	setp.eq.s32 	%p31, %r114, 12;
	@%p31 bra 	$L__BB0_47;
	bra.uni 	$L__BB0_63;
$L__BB0_47:
	st.global.f64 	[%rd16], %fd176;
	ld.global.f64 	%fd776, [%rd17];
	sub.f64 	%fd777, %fd776, %fd176;
	st.global.f64 	[%rd17], %fd777;
	mul.wide.s32 	%rd157, %r56, 8;
	add.s64 	%rd158, %rd16, %rd157;
	st.global.f64 	[%rd158], %fd175;
	add.s64 	%rd159, %rd17, %rd157;
	ld.global.f64 	%fd778, [%rd159];
	sub.f64 	%fd779, %fd778, %fd175;
	st.global.f64 	[%rd159], %fd779;
	add.s64 	%rd160, %rd158, %rd157;
	st.global.f64 	[%rd160], %fd174;
	add.s64 	%rd161, %rd159, %rd157;
	ld.global.f64 	%fd780, [%rd161];
	sub.f64 	%fd781, %fd780, %fd174;
	st.global.f64 	[%rd161], %fd781;
	add.s64 	%rd162, %rd160, %rd157;
	st.global.f64 	[%rd162], %fd173;
	add.s64 	%rd163, %rd161, %rd157;
	ld.global.f64 	%fd782, [%rd163];
	sub.f64 	%fd783, %fd782, %fd173;
	st.global.f64 	[%rd163], %fd783;
	add.s64 	%rd164, %rd162, %rd157;
	st.global.f64 	[%rd164], %fd172;
	add.s64 	%rd165, %rd163, %rd157;
	ld.global.f64 	%fd784, [%rd165];
	sub.f64 	%fd785, %fd784, %fd172;
	st.global.f64 	[%rd165], %fd785;
	add.s64 	%rd166, %rd164, %rd157;
	st.global.f64 	[%rd166], %fd171;
	add.s64 	%rd167, %rd165, %rd157;
	ld.global.f64 	%fd786, [%rd167];
	sub.f64 	%fd787, %fd786, %fd171;
	st.global.f64 	[%rd167], %fd787;
	add.s64 	%rd168, %rd166, %rd157;
	st.global.f64 	[%rd168], %fd170;
	add.s64 	%rd169, %rd167, %rd157;
	ld.global.f64 	%fd788, [%rd169];
	sub.f64 	%fd789, %fd788, %fd170;
	st.global.f64 	[%rd169], %fd789;
	add.s64 	%rd170, %rd168, %rd157;
	st.global.f64 	[%rd170], %fd169;
	add.s64 	%rd171, %rd169, %rd157;
	ld.global.f64 	%fd790, [%rd171];
	sub.f64 	%fd791, %fd790, %fd169;
	st.global.f64 	[%rd171], %fd791;
	add.s64 	%rd172, %rd170, %rd157;
	st.global.f64 	[%rd172], %fd168;
	add.s64 	%rd173, %rd171, %rd157;
	ld.global.f64 	%fd792, [%rd173];
	sub.f64 	%fd793, %fd792, %fd168;
	st.global.f64 	[%rd173], %fd793;
	add.s64 	%rd174, %rd172, %rd157;
	st.global.f64 	[%rd174], %fd167;
	add.s64 	%rd175, %rd173, %rd157;
	ld.global.f64 	%fd794, [%rd175];
	sub.f64 	%fd795, %fd794, %fd167;
	st.global.f64 	[%rd175], %fd795;
	add.s64 	%rd176, %rd174, %rd157;
	st.global.f64 	[%rd176], %fd166;
	add.s64 	%rd177, %rd175, %rd157;
	ld.global.f64 	%fd796, [%rd177];
	sub.f64 	%fd797, %fd796, %fd166;
	st.global.f64 	[%rd177], %fd797;
	add.s64 	%rd178, %rd176, %rd157;
	st.global.f64 	[%rd178], %fd165;
	add.s64 	%rd179, %rd177, %rd157;
	ld.global.f64 	%fd798, [%rd179];
	sub.f64 	%fd799, %fd798, %fd165;
	st.global.f64 	[%rd179], %fd799;
	bra.uni 	$L__BB0_63;
$L__BB0_48:
	setp.gt.s32 	%p24, %r114, 14;
	@%p24 bra 	$L__BB0_52;
	setp.eq.s32 	%p27, %r114, 13;
	@%p27 bra 	$L__BB0_56;
	setp.eq.s32 	%p28, %r114, 14;
	@%p28 bra 	$L__BB0_51;
	bra.uni 	$L__BB0_63;
$L__BB0_51:
	st.global.f64 	[%rd16], %fd176;
	ld.global.f64 	%fd722, [%rd17];
	sub.f64 	%fd723, %fd722, %fd176;
	st.global.f64 	[%rd17], %fd723;
	mul.wide.s32 	%rd105, %r56, 8;
	add.s64 	%rd106, %rd16, %rd105;
	st.global.f64 	[%rd106], %fd175;
	add.s64 	%rd107, %rd17, %rd105;
	ld.global.f64 	%fd724, [%rd107];
	sub.f64 	%fd725, %fd724, %fd175;
	st.global.f64 	[%rd107], %fd725;
	add.s64 	%rd108, %rd106, %rd105;
	st.global.f64 	[%rd108], %fd174;
	add.s64 	%rd109, %rd107, %rd105;
	ld.global.f64 	%fd726, [%rd109];
	sub.f64 	%fd727, %fd726, %fd174;
	st.global.f64 	[%rd109], %fd727;
	add.s64 	%rd110, %rd108, %rd105;
	st.global.f64 	[%rd110], %fd173;
	add.s64 	%rd111, %rd109, %rd105;
	ld.global.f64 	%fd728, [%rd111];
	sub.f64 	%fd729, %fd728, %fd173;
	st.global.f64 	[%rd111], %fd729;
	add.s64 	%rd112, %rd110, %rd105;
	st.global.f64 	[%rd112], %fd172;
	add.s64 	%rd113, %rd111, %rd105;
	ld.global.f64 	%fd730, [%rd113];
	sub.f64 	%fd731, %fd730, %fd172;
	st.global.f64 	[%rd113], %fd731;
	add.s64 	%rd114, %rd112, %rd105;
	st.global.f64 	[%rd114], %fd171;
	add.s64 	%rd115, %rd113, %rd105;
	ld.global.f64 	%fd732, [%rd115];
	sub.f64 	%fd733, %fd732, %fd171;
	st.global.f64 	[%rd115], %fd733;
	add.s64 	%rd116, %rd114, %rd105;
	st.global.f64 	[%rd116], %fd170;
	add.s64 	%rd117, %rd115, %rd105;
	ld.global.f64 	%fd734, [%rd117];
	sub.f64 	%fd735, %fd734, %fd170;
	st.global.f64 	[%rd117], %fd735;
	add.s64 	%rd118, %rd116, %rd105;
	st.global.f64 	[%rd118], %fd169;
	add.s64 	%rd119, %rd117, %rd105;
	ld.global.f64 	%fd736, [%rd119];
	sub.f64 	%fd737, %fd736, %fd169;
	st.global.f64 	[%rd119], %fd737;
	add.s64 	%rd120, %rd118, %rd105;
	st.global.f64 	[%rd120], %fd168;
	add.s64 	%rd121, %rd119, %rd105;
	ld.global.f64 	%fd738, [%rd121];
	sub.f64 	%fd739, %fd738, %fd168;
	st.global.f64 	[%rd121], %fd739;
	add.s64 	%rd122, %rd120, %rd105;
	st.global.f64 	[%rd122], %fd167;
	add.s64 	%rd123, %rd121, %rd105;
	ld.global.f64 	%fd740, [%rd123];
	sub.f64 	%fd741, %fd740, %fd167;
	st.global.f64 	[%rd123], %fd741;
	add.s64 	%rd124, %rd122, %rd105;
	st.global.f64 	[%rd124], %fd166;
	add.s64 	%rd125, %rd123, %rd105;
	ld.global.f64 	%fd742, [%rd125];
	sub.f64 	%fd743, %fd742, %fd166;
	st.global.f64 	[%rd125], %fd743;
	add.s64 	%rd126, %rd124, %rd105;
	st.global.f64 	[%rd126], %fd165;
	add.s64 	%rd127, %rd125, %rd105;
	ld.global.f64 	%fd744, [%rd127];
	sub.f64 	%fd745, %fd744, %fd165;
	st.global.f64 	[%rd127], %fd745;
	add.s64 	%rd128, %rd126, %rd105;
	st.global.f64 	[%rd128], %fd164;
	add.s64 	%rd129, %rd127, %rd105;
	ld.global.f64 	%fd746, [%rd129];
	sub.f64 	%fd747, %fd746, %fd164;
	st.global.f64 	[%rd129], %fd747;
	add.s64 	%rd130, %rd128, %rd105;
	st.global.f64 	[%rd130], %fd163;
	add.s64 	%rd131, %rd129, %rd105;
	ld.global.f64 	%fd748, [%rd131];
	sub.f64 	%fd749, %fd748, %fd163;
	st.global.f64 	[%rd131], %fd749;
	bra.uni 	$L__BB0_63;
$L__BB0_52:
	setp.eq.s32 	%p25, %r114, 15;
	@%p25 bra 	$L__BB0_55;
	setp.ne.s32 	%p26, %r114, 16;
	@%p26 bra 	$L__BB0_63;
	st.global.f64 	[%rd16], %fd176;
	ld.global.f64 	%fd932, [%rd17];
	sub.f64 	%fd933, %fd932, %fd176;
	st.global.f64 	[%rd17], %fd933;
	mul.wide.s32 	%rd300, %r56, 8;
	add.s64 	%rd301, %rd16, %rd300;
	st.global.f64 	[%rd301], %fd175;
	add.s64 	%rd302, %rd17, %rd300;
	ld.global.f64 	%fd934, [%rd302];
	sub.f64 	%fd935, %fd934, %fd175;
	st.global.f64 	[%rd302], %fd935;
	add.s64 	%rd303, %rd301, %rd300;
	st.global.f64 	[%rd303], %fd174;
	add.s64 	%rd304, %rd302, %rd300;
	ld.global.f64 	%fd936, [%rd304];
	sub.f64 	%fd937, %fd936, %fd174;
	st.global.f64 	[%rd304], %fd937;
	add.s64 	%rd305, %rd303, %rd300;
	st.global.f64 	[%rd305], %fd173;
	add.s64 	%rd306, %rd304, %rd300;
	ld.global.f64 	%fd938, [%rd306];
	sub.f64 	%fd939, %fd938, %fd173;
	st.global.f64 	[%rd306], %fd939;
	add.s64 	%rd307, %rd305, %rd300;
	st.global.f64 	[%rd307], %fd172;
	add.s64 	%rd308, %rd306, %rd300;
	ld.global.f64 	%fd940, [%rd308];
	sub.f64 	%fd941, %fd940, %fd172;
	st.global.f64 	[%rd308], %fd941;
	add.s64 	%rd309, %rd307, %rd300;
	st.global.f64 	[%rd309], %fd171;
	add.s64 	%rd310, %rd308, %rd300;
	ld.global.f64 	%fd942, [%rd310];
	sub.f64 	%fd943, %fd942, %fd171;
	st.global.f64 	[%rd310], %fd943;
	add.s64 	%rd311, %rd309, %rd300;
	st.global.f64 	[%rd311], %fd170;
	add.s64 	%rd312, %rd310, %rd300;
	ld.global.f64 	%fd944, [%rd312];
	sub.f64 	%fd945, %fd944, %fd170;
	st.global.f64 	[%rd312], %fd945;
	add.s64 	%rd313, %rd311, %rd300;
	st.global.f64 	[%rd313], %fd169;
	add.s64 	%rd314, %rd312, %rd300;
	ld.global.f64 	%fd946, [%rd314];
	sub.f64 	%fd947, %fd946, %fd169;
	st.global.f64 	[%rd314], %fd947;
	add.s64 	%rd315, %rd313, %rd300;
	st.global.f64 	[%rd315], %fd168;
	add.s64 	%rd316, %rd314, %rd300;
	ld.global.f64 	%fd948, [%rd316];
	sub.f64 	%fd949, %fd948, %fd168;
	st.global.f64 	[%rd316], %fd949;
	add.s64 	%rd317, %rd315, %rd300;
	st.global.f64 	[%rd317], %fd167;
	add.s64 	%rd318, %rd316, %rd300;
	ld.global.f64 	%fd950, [%rd318];
	sub.f64 	%fd951, %fd950, %fd167;
	st.global.f64 	[%rd318], %fd951;
	add.s64 	%rd319, %rd317, %rd300;
	st.global.f64 	[%rd319], %fd166;
	add.s64 	%rd320, %rd318, %rd300;
	ld.global.f64 	%fd952, [%rd320];
	sub.f64 	%fd953, %fd952, %fd166;
	st.global.f64 	[%rd320], %fd953;
	add.s64 	%rd321, %rd319, %rd300;
	st.global.f64 	[%rd321], %fd165;
	add.s64 	%rd322, %rd320, %rd300;
	ld.global.f64 	%fd954, [%rd322];
	sub.f64 	%fd955, %fd954, %fd165;
	st.global.f64 	[%rd322], %fd955;
	add.s64 	%rd323, %rd321, %rd300;
	st.global.f64 	[%rd323], %fd164;
	add.s64 	%rd324, %rd322, %rd300;
	ld.global.f64 	%fd956, [%rd324];
	sub.f64 	%fd957, %fd956, %fd164;
	st.global.f64 	[%rd324], %fd957;
	add.s64 	%rd325, %rd323, %rd300;
	st.global.f64 	[%rd325], %fd163;
	add.s64 	%rd326, %rd324, %rd300;
	ld.global.f64 	%fd958, [%rd326];
	sub.f64 	%fd959, %fd958, %fd163;
	st.global.f64 	[%rd326], %fd959;
	add.s64 	%rd327, %rd325, %rd300;
	st.global.f64 	[%rd327], %fd162;
	add.s64 	%rd328, %rd326, %rd300;
	ld.global.f64 	%fd960, [%rd328];
	sub.f64 	%fd961, %fd960, %fd162;
	st.global.f64 	[%rd328], %fd961;
	add.s64 	%rd329, %rd327, %rd300;
	st.global.f64 	[%rd329], %fd1052;
	add.s64 	%rd330, %rd328, %rd300;
	ld.global.f64 	%fd962, [%rd330];
	sub.f64 	%fd963, %fd962, %fd1052;
	st.global.f64 	[%rd330], %fd963;
	bra.uni 	$L__BB0_63;
$L__BB0_55:
	st.global.f64 	[%rd16], %fd176;
	ld.global.f64 	%fd692, [%rd17];
	sub.f64 	%fd693, %fd692, %fd176;
	st.global.f64 	[%rd17], %fd693;
	mul.wide.s32 	%rd76, %r56, 8;
	add.s64 	%rd77, %rd16, %rd76;
	st.global.f64 	[%rd77], %fd175;
	add.s64 	%rd78, %rd17, %rd76;
	ld.global.f64 	%fd694, [%rd78];
	sub.f64 	%fd695, %fd694, %fd175;
	st.global.f64 	[%rd78], %fd695;
	add.s64 	%rd79, %rd77, %rd76;
	st.global.f64 	[%rd79], %fd174;
	add.s64 	%rd80, %rd78, %rd76;
	ld.global.f64 	%fd696, [%rd80];
	sub.f64 	%fd697, %fd696, %fd174;
	st.global.f64 	[%rd80], %fd697;
	add.s64 	%rd81, %rd79, %rd76;
	st.global.f64 	[%rd81], %fd173;
	add.s64 	%rd82, %rd80, %rd76;
	ld.global.f64 	%fd698, [%rd82];
	sub.f64 	%fd699, %fd698, %fd173;
	st.global.f64 	[%rd82], %fd699;
	add.s64 	%rd83, %rd81, %rd76;
	st.global.f64 	[%rd83], %fd172;
	add.s64 	%rd84, %rd82, %rd76;
	ld.global.f64 	%fd700, [%rd84];
	sub.f64 	%fd701, %fd700, %fd172;
	st.global.f64 	[%rd84], %fd701;
	add.s64 	%rd85, %rd83, %rd76;
	st.global.f64 	[%rd85], %fd171;
	add.s64 	%rd86, %rd84, %rd76;
	ld.global.f64 	%fd702, [%rd86];
	sub.f64 	%fd703, %fd702, %fd171;
	st.global.f64 	[%rd86], %fd703;
	add.s64 	%rd87, %rd85, %rd76;
	st.global.f64 	[%rd87], %fd170;
	add.s64 	%rd88, %rd86, %rd76;
	ld.global.f64 	%fd704, [%rd88];
	sub.f64 	%fd705, %fd704, %fd170;
	st.global.f64 	[%rd88], %fd705;
	add.s64 	%rd89, %rd87, %rd76;
	st.global.f64 	[%rd89], %fd169;
	add.s64 	%rd90, %rd88, %rd76;
	ld.global.f64 	%fd706, [%rd90];
	sub.f64 	%fd707, %fd706, %fd169;
	st.global.f64 	[%rd90], %fd707;
	add.s64 	%rd91, %rd89, %rd76;
	st.global.f64 	[%rd91], %fd168;
	add.s64 	%rd92, %rd90, %rd76;
	ld.global.f64 	%fd708, [%rd92];
	sub.f64 	%fd709, %fd708, %fd168;
	st.global.f64 	[%rd92], %fd709;
	add.s64 	%rd93, %rd91, %rd76;
	st.global.f64 	[%rd93], %fd167;
	add.s64 	%rd94, %rd92, %rd76;
	ld.global.f64 	%fd710, [%rd94];
	sub.f64 	%fd711, %fd710, %fd167;
	st.global.f64 	[%rd94], %fd711;
	add.s64 	%rd95, %rd93, %rd76;
	st.global.f64 	[%rd95], %fd166;
	add.s64 	%rd96, %rd94, %rd76;
	ld.global.f64 	%fd712, [%rd96];
	sub.f64 	%fd713, %fd712, %fd166;
	st.global.f64 	[%rd96], %fd713;
	add.s64 	%rd97, %rd95, %rd76;
	st.global.f64 	[%rd97], %fd165;
	add.s64 	%rd98, %rd96, %rd76;
	ld.global.f64 	%fd714, [%rd98];
	sub.f64 	%fd715, %fd714, %fd165;
	st.global.f64 	[%rd98], %fd715;
	add.s64 	%rd99, %rd97, %rd76;
	st.global.f64 	[%rd99], %fd164;
	add.s64 	%rd100, %rd98, %rd76;
	ld.global.f64 	%fd716, [%rd100];
	sub.f64 	%fd717, %fd716, %fd164;
	st.global.f64 	[%rd100], %fd717;
	add.s64 	%rd101, %rd99, %rd76;
	st.global.f64 	[%rd101], %fd163;
	add.s64 	%rd102, %rd100, %rd76;
	ld.global.f64 	%fd718, [%rd102];
	sub.f64 	%fd719, %fd718, %fd163;
	st.global.f64 	[%rd102], %fd719;
	add.s64 	%rd103, %rd101, %rd76;
	st.global.f64 	[%rd103], %fd162;
	add.s64 	%rd104, %rd102, %rd76;
	ld.global.f64 	%fd720, [%rd104];
	sub.f64 	%fd721, %fd720, %fd162;
	st.global.f64 	[%rd104], %fd721;
	bra.uni 	$L__BB0_63;
$L__BB0_56:
	st.global.f64 	[%rd16], %fd176;
	ld.global.f64 	%fd750, [%rd17];
	sub.f64 	%fd751, %fd750, %fd176;
	st.global.f64 	[%rd17], %fd751;
	mul.wide.s32 	%rd132, %r56, 8;
	add.s64 	%rd133, %rd16, %rd132;
	st.global.f64 	[%rd133], %fd175;
	add.s64 	%rd134, %rd17, %rd132;
	ld.global.f64 	%fd752, [%rd134];
	sub.f64 	%fd753, %fd752, %fd175;
	st.global.f64 	[%rd134], %fd753;
	add.s64 	%rd135, %rd133, %rd132;
	st.global.f64 	[%rd135], %fd174;
	add.s64 	%rd136, %rd134, %rd132;
	ld.global.f64 	%fd754, [%rd136];
	sub.f64 	%fd755, %fd754, %fd174;
	st.global.f64 	[%rd136], %fd755;
	add.s64 	%rd137, %rd135, %rd132;
	st.global.f64 	[%rd137], %fd173;
	add.s64 	%rd138, %rd136, %rd132;
	ld.global.f64 	%fd756, [%rd138];
	sub.f64 	%fd757, %fd756, %fd173;
	st.global.f64 	[%rd138], %fd757;
	add.s64 	%rd139, %rd137, %rd132;
	st.global.f64 	[%rd139], %fd172;
	add.s64 	%rd140, %rd138, %rd132;
	ld.global.f64 	%fd758, [%rd140];
	sub.f64 	%fd759, %fd758, %fd172;
	st.global.f64 	[%rd140], %fd759;
	add.s64 	%rd141, %rd139, %rd132;
	st.global.f64 	[%rd141], %fd171;
	add.s64 	%rd142, %rd140, %rd132;
	ld.global.f64 	%fd760, [%rd142];
	sub.f64 	%fd761, %fd760, %fd171;
	st.global.f64 	[%rd142], %fd761;
	add.s64 	%rd143, %rd141, %rd132;
	st.global.f64 	[%rd143], %fd170;
	add.s64 	%rd144, %rd142, %rd132;
	ld.global.f64 	%fd762, [%rd144];
	sub.f64 	%fd763, %fd762, %fd170;
	st.global.f64 	[%rd144], %fd763;
	add.s64 	%rd145, %rd143, %rd132;
	st.global.f64 	[%rd145], %fd169;
	add.s64 	%rd146, %rd144, %rd132;
	ld.global.f64 	%fd764, [%rd146];
	sub.f64 	%fd765, %fd764, %fd169;
	st.global.f64 	[%rd146], %fd765;
	add.s64 	%rd147, %rd145, %rd132;
	st.global.f64 	[%rd147], %fd168;
	add.s64 	%rd148, %rd146, %rd132;
	ld.global.f64 	%fd766, [%rd148];
	sub.f64 	%fd767, %fd766, %fd168;
	st.global.f64 	[%rd148], %fd767;
	add.s64 	%rd149, %rd147, %rd132;
	st.global.f64 	[%rd149], %fd167;
	add.s64 	%rd150, %rd148, %rd132;
	ld.global.f64 	%fd768, [%rd150];
	sub.f64 	%fd769, %fd768, %fd167;
	st.global.f64 	[%rd150], %fd769;
	add.s64 	%rd151, %rd149, %rd132;
	st.global.f64 	[%rd151], %fd166;
	add.s64 	%rd152, %rd150, %rd132;
	ld.global.f64 	%fd770, [%rd152];
	sub.f64 	%fd771, %fd770, %fd166;
	st.global.f64 	[%rd152], %fd771;
	add.s64 	%rd153, %rd151, %rd132;
	st.global.f64 	[%rd153], %fd165;
	add.s64 	%rd154, %rd152, %rd132;
	ld.global.f64 	%fd772, [%rd154];
	sub.f64 	%fd773, %fd772, %fd165;
	st.global.f64 	[%rd154], %fd773;
	add.s64 	%rd155, %rd153, %rd132;
	st.global.f64 	[%rd155], %fd164;
	add.s64 	%rd156, %rd154, %rd132;
	ld.global.f64 	%fd774, [%rd156];
	sub.f64 	%fd775, %fd774, %fd164;
	st.global.f64 	[%rd156], %fd775;
	bra.uni 	$L__BB0_63;
$L__BB0_57:
	st.global.f64 	[%rd16], %fd176;
	ld.global.f64 	%fd800, [%rd17];
	sub.f64 	%fd801, %fd800, %fd176;
	st.global.f64 	[%rd17], %fd801;
	mul.wide.s32 	%rd180, %r56, 8;
	add.s64 	%rd181, %rd16, %rd180;
	st.global.f64 	[%rd181], %fd175;
	add.s64 	%rd182, %rd17, %rd180;
	ld.global.f64 	%fd802, [%rd182];
	sub.f64 	%fd803, %fd802, %fd175;
	st.global.f64 	[%rd182], %fd803;
	add.s64 	%rd183, %rd181, %rd180;
	st.global.f64 	[%rd183], %fd174;
	add.s64 	%rd184, %rd182, %rd180;
	ld.global.f64 	%fd804, [%rd184];
	sub.f64 	%fd805, %fd804, %fd174;
	st.global.f64 	[%rd184], %fd805;
	add.s64 	%rd185, %rd183, %rd180;
	st.global.f64 	[%rd185], %fd173;
	add.s64 	%rd186, %rd184, %rd180;
	ld.global.f64 	%fd806, [%rd186];
	sub.f64 	%fd807, %fd806, %fd173;
	st.global.f64 	[%rd186], %fd807;
	add.s64 	%rd187, %rd185, %rd180;
	st.global.f64 	[%rd187], %fd172;
	add.s64 	%rd188, %rd186, %rd180;
	ld.global.f64 	%fd808, [%rd188];
	sub.f64 	%fd809, %fd808, %fd172;
	st.global.f64 	[%rd188], %fd809;
	add.s64 	%rd189, %rd187, %rd180;
	st.global.f64 	[%rd189], %fd171;
	add.s64 	%rd190, %rd188, %rd180;
	ld.global.f64 	%fd810, [%rd190];
	sub.f64 	%fd811, %fd810, %fd171;
	st.global.f64 	[%rd190], %fd811;
	add.s64 	%rd191, %rd189, %rd180;
	st.global.f64 	[%rd191], %fd170;
	add.s64 	%rd192, %rd190, %rd180;
	ld.global.f64 	%fd812, [%rd192];
	sub.f64 	%fd813, %fd812, %fd170;
	st.global.f64 	[%rd192], %fd813;
	add.s64 	%rd193, %rd191, %rd180;
	st.global.f64 	[%rd193], %fd169;
	add.s64 	%rd194, %rd192, %rd180;
	ld.global.f64 	%fd814, [%rd194];
	sub.f64 	%fd815, %fd814, %fd169;
	st.global.f64 	[%rd194], %fd815;
	add.s64 	%rd195, %rd193, %rd180;
	st.global.f64 	[%rd195], %fd168;
	add.s64 	%rd196, %rd194, %rd180;
	ld.global.f64 	%fd816, [%rd196];
	sub.f64 	%fd817, %fd816, %fd168;
	st.global.f64 	[%rd196], %fd817;
	add.s64 	%rd197, %rd195, %rd180;
	st.global.f64 	[%rd197], %fd167;
	add.s64 	%rd198, %rd196, %rd180;
	ld.global.f64 	%fd818, [%rd198];
	sub.f64 	%fd819, %fd818, %fd167;
	st.global.f64 	[%rd198], %fd819;
	add.s64 	%rd199, %rd197, %rd180;
	st.global.f64 	[%rd199], %fd166;
	add.s64 	%rd200, %rd198, %rd180;
	ld.global.f64 	%fd820, [%rd200];
	sub.f64 	%fd821, %fd820, %fd166;
	st.global.f64 	[%rd200], %fd821;
	bra.uni 	$L__BB0_63;
$L__BB0_58:
	st.global.f64 	[%rd16], %fd176;
	ld.global.f64 	%fd842, [%rd17];
	sub.f64 	%fd843, %fd842, %fd176;
	st.global.f64 	[%rd17], %fd843;
	mul.wide.s32 	%rd220, %r56, 8;
	add.s64 	%rd221, %rd16, %rd220;
	st.global.f64 	[%rd221], %fd175;
	add.s64 	%rd222, %rd17, %rd220;
	ld.global.f64 	%fd844, [%rd222];
	sub.f64 	%fd845, %fd844, %fd175;
	st.global.f64 	[%rd222], %fd845;
	add.s64 	%rd223, %rd221, %rd220;
	st.global.f64 	[%rd223], %fd174;
	add.s64 	%rd224, %rd222, %rd220;
	ld.global.f64 	%fd846, [%rd224];
	sub.f64 	%fd847, %fd846, %fd174;
	st.global.f64 	[%rd224], %fd847;
	add.s64 	%rd225, %rd223, %rd220;
	st.global.f64 	[%rd225], %fd173;
	add.s64 	%rd226, %rd224, %rd220;
	ld.global.f64 	%fd848, [%rd226];
	sub.f64 	%fd849, %fd848, %fd173;
	st.global.f64 	[%rd226], %fd849;
	add.s64 	%rd227, %rd225, %rd220;
	st.global.f64 	[%rd227], %fd172;
	add.s64 	%rd228, %rd226, %rd220;
	ld.global.f64 	%fd850, [%rd228];
	sub.f64 	%fd851, %fd850, %fd172;
	st.global.f64 	[%rd228], %fd851;
	add.s64 	%rd229, %rd227, %rd220;
	st.global.f64 	[%rd229], %fd171;
	add.s64 	%rd230, %rd228, %rd220;
	ld.global.f64 	%fd852, [%rd230];
	sub.f64 	%fd853, %fd852, %fd171;
	st.global.f64 	[%rd230], %fd853;
	add.s64 	%rd231, %rd229, %rd220;
	st.global.f64 	[%rd231], %fd170;
	add.s64 	%rd232, %rd230, %rd220;
	ld.global.f64 	%fd854, [%rd232];
	sub.f64 	%fd855, %fd854, %fd170;
	st.global.f64 	[%rd232], %fd855;
	add.s64 	%rd233, %rd231, %rd220;
	st.global.f64 	[%rd233], %fd169;
	add.s64 	%rd234, %rd232, %rd220;
	ld.global.f64 	%fd856, [%rd234];
	sub.f64 	%fd857, %fd856, %fd169;
	st.global.f64 	[%rd234], %fd857;
	add.s64 	%rd235, %rd233, %rd220;
	st.global.f64 	[%rd235], %fd168;
	add.s64 	%rd236, %rd234, %rd220;
	ld.global.f64 	%fd858, [%rd236];
	sub.f64 	%fd859, %fd858, %fd168;
	st.global.f64 	[%rd236], %fd859;
	bra.uni 	$L__BB0_63;
$L__BB0_59:
	st.global.f64 	[%rd16], %fd176;
	ld.global.f64 	%fd876, [%rd17];
	sub.f64 	%fd877, %fd876, %fd176;
	st.global.f64 	[%rd17], %fd877;
	mul.wide.s32 	%rd252, %r56, 8;
	add.s64 	%rd253, %rd16, %rd252;
	st.global.f64 	[%rd253], %fd175;
	add.s64 	%rd254, %rd17, %rd252;
	ld.global.f64 	%fd878, [%rd254];
	sub.f64 	%fd879, %fd878, %fd175;
	st.global.f64 	[%rd254], %fd879;
	add.s64 	%rd255, %rd253, %rd252;
	st.global.f64 	[%rd255], %fd174;
	add.s64 	%rd256, %rd254, %rd252;
	ld.global.f64 	%fd880, [%rd256];
	sub.f64 	%fd881, %fd880, %fd174;
	st.global.f64 	[%rd256], %fd881;
	add.s64 	%rd257, %rd255, %rd252;
	st.global.f64 	[%rd257], %fd173;
	add.s64 	%rd258, %rd256, %rd252;
	ld.global.f64 	%fd882, [%rd258];
	sub.f64 	%fd883, %fd882, %fd173;
	st.global.f64 	[%rd258], %fd883;
	add.s64 	%rd259, %rd257, %rd252;
	st.global.f64 	[%rd259], %fd172;
	add.s64 	%rd260, %rd258, %rd252;
	ld.global.f64 	%fd884, [%rd260];
	sub.f64 	%fd885, %fd884, %fd172;
	st.global.f64 	[%rd260], %fd885;
	add.s64 	%rd261, %rd259, %rd252;
	st.global.f64 	[%rd261], %fd171;
	add.s64 	%rd262, %rd260, %rd252;
	ld.global.f64 	%fd886, [%rd262];
	sub.f64 	%fd887, %fd886, %fd171;
	st.global.f64 	[%rd262], %fd887;
	add.s64 	%rd263, %rd261, %rd252;
	st.global.f64 	[%rd263], %fd170;
	add.s64 	%rd264, %rd262, %rd252;
	ld.global.f64 	%fd888, [%rd264];
	sub.f64 	%fd889, %fd888, %fd170;
	st.global.f64 	[%rd264], %fd889;
	bra.uni 	$L__BB0_63;
$L__BB0_60:
	st.global.f64 	[%rd16], %fd176;
	ld.global.f64 	%fd902, [%rd17];
	sub.f64 	%fd903, %fd902, %fd176;
	st.global.f64 	[%rd17], %fd903;
	mul.wide.s32 	%rd276, %r56, 8;
	add.s64 	%rd277, %rd16, %rd276;
	st.global.f64 	[%rd277], %fd175;
	add.s64 	%rd278, %rd17, %rd276;
	ld.global.f64 	%fd904, [%rd278];
	sub.f64 	%fd905, %fd904, %fd175;
	st.global.f64 	[%rd278], %fd905;
	add.s64 	%rd279, %rd277, %rd276;
	st.global.f64 	[%rd279], %fd174;
	add.s64 	%rd280, %rd278, %rd276;
	ld.global.f64 	%fd906, [%rd280];
	sub.f64 	%fd907, %fd906, %fd174;
	st.global.f64 	[%rd280], %fd907;
	add.s64 	%rd281, %rd279, %rd276;
	st.global.f64 	[%rd281], %fd173;
	add.s64 	%rd282, %rd280, %rd276;
	ld.global.f64 	%fd908, [%rd282];
	sub.f64 	%fd909, %fd908, %fd173;
	st.global.f64 	[%rd282], %fd909;
	add.s64 	%rd283, %rd281, %rd276;
	st.global.f64 	[%rd283], %fd172;
	add.s64 	%rd284, %rd282, %rd276;
	ld.global.f64 	%fd910, [%rd284];
	sub.f64 	%fd911, %fd910, %fd172;
	st.global.f64 	[%rd284], %fd911;
	bra.uni 	$L__BB0_63;
$L__BB0_61:
	st.global.f64 	[%rd16], %fd176;
	ld.global.f64 	%fd920, [%rd17];
	sub.f64 	%fd921, %fd920, %fd176;
	st.global.f64 	[%rd17], %fd921;
	mul.wide.s32 	%rd292, %r56, 8;
	add.s64 	%rd293, %rd16, %rd292;
	st.global.f64 	[%rd293], %fd175;
	add.s64 	%rd294, %rd17, %rd292;
	ld.global.f64 	%fd922, [%rd294];
	sub.f64 	%fd923, %fd922, %fd175;
	st.global.f64 	[%rd294], %fd923;
	add.s64 	%rd295, %rd293, %rd292;
	st.global.f64 	[%rd295], %fd174;
	add.s64 	%rd296, %rd294, %rd292;
	ld.global.f64 	%fd924, [%rd296];
	sub.f64 	%fd925, %fd924, %fd174;
	st.global.f64 	[%rd296], %fd925;
	bra.uni 	$L__BB0_63;
$L__BB0_62:
	st.global.f64 	[%rd16], %fd176;
	ld.global.f64 	%fd930, [%rd17];
	sub.f64 	%fd931, %fd930, %fd176;
	st.global.f64 	[%rd17], %fd931;
$L__BB0_63:
	ret;
$L__BB0_64:
	setp.gt.s32 	%p14, %r53, 7;
	mov.f64 	%fd1052, 0d0000000000000000;
	mov.f64 	%fd982, %fd1052;
	mov.f64 	%fd981, %fd1052;
	mov.f64 	%fd980, %fd1052;
	mov.f64 	%fd979, %fd1052;
	mov.f64 	%fd978, %fd1052;
	mov.f64 	%fd977, %fd1052;
	mov.f64 	%fd976, %fd1052;
	mov.f64 	%fd975, %fd1052;
	mov.f64 	%fd974, %fd1052;
	mov.f64 	%fd973, %fd1052;
	mov.f64 	%fd972, %fd1052;
	mov.f64 	%fd971, %fd1052;
	mov.f64 	%fd970, %fd1052;
	mov.f64 	%fd969, %fd1052;
	mov.f64 	%fd968, %fd1052;
	mov.f64 	%fd162, %fd1052;
	mov.f64 	%fd163, %fd1052;
	mov.f64 	%fd164, %fd1052;
	mov.f64 	%fd165, %fd1052;
	mov.f64 	%fd166, %fd1052;
	mov.f64 	%fd167, %fd1052;
	mov.f64 	%fd168, %fd1052;
	mov.f64 	%fd169, %fd1052;
	mov.f64 	%fd170, %fd1052;
	mov.f64 	%fd171, %fd1052;
	mov.f64 	%fd172, %fd1052;
	mov.f64 	%fd173, %fd1052;
	mov.f64 	%fd174, %fd1052;
	mov.f64 	%fd175, %fd1052;
	mov.f64 	%fd176, %fd1052;
	@%p14 bra 	$L__BB0_19;
	bra.uni 	$L__BB0_20;

}


// ===== COMPILED SASS (sm_100) =====

	.target	sm_100

	.elftype	@"ET_EXEC"


//--------------------- .note.nv.tkinfo           --------------------------
	.section	.note.nv.tkinfo,"",@"SHT_NOTE"
	.sectionflags	@"SHF_NOTE_NV_TKINFO"
	.tkinfo
        /*0018*/ 	.word	0x00000002
        /*0030*/ 	.string	""
        /*0030*/ 	.string	"ptxas"
        /*0030*/ 	.string	"Cuda compilation tools, release 13.0, V13.0.88"
        /*0030*/ 	.string	"Build cuda_13.0.r13.0/compiler.36424714_0"
        /*0030*/ 	.string	"-arch sm_100 -m 64 "



//--------------------- .note.nv.cuinfo           --------------------------
	.section	.note.nv.cuinfo,"",@"SHT_NOTE"
	.sectionflags	@"SHF_NOTE_NV_CUINFO"
        /*0018*/ 	.short	0x0002
        /*001a*/ 	.short	0x0064
        /*001c*/ 	.short	0x0082
	.zero		2


//--------------------- .nv.info                  --------------------------
	.section	.nv.info,"",@"SHT_CUDA_INFO"
	.align	4


	//----- nvinfo : EIATTR_REGCOUNT
	.align		4
        /*0000*/ 	.byte	0x04, 0x2f
        /*0002*/ 	.short	(.L_1 - .L_0)
	.align		4
.L_0:
        /*0004*/ 	.word	index@(zgemm_kernel_T_N_32_32_8_8_8_ssrfb2)
        /*0008*/ 	.word	0x0000004a


	//----- nvinfo : EIATTR_FRAME_SIZE
	.align		4
.L_1:
        /*000c*/ 	.byte	0x04, 0x11
        /*000e*/ 	.short	(.L_3 - .L_2)
	.align		4
.L_2:
        /*0010*/ 	.word	index@(zgemm_kernel_T_N_32_32_8_8_8_ssrfb2)
        /*0014*/ 	.word	0x00000000


	//----- nvinfo : EIATTR_MIN_STACK_SIZE
	.align		4
.L_3:
        /*0018*/ 	.byte	0x04, 0x12
        /*001a*/ 	.short	(.L_5 - .L_4)
	.align		4
.L_4:
        /*001c*/ 	.word	index@(zgemm_kernel_T_N_32_32_8_8_8_ssrfb2)
        /*0020*/ 	.word	0x00000000
.L_5:


//--------------------- .nv.compat                --------------------------
	.section	.nv.compat,"",@"SHT_CUDA_COMPAT_INFO"
	.align	4
        /*0000*/ 	.byte	0x02, 0x09, 0x00, 0x00, 0x02, 0x02, 0x01, 0x00, 0x02, 0x05, 0x05, 0x00, 0x03, 0x07, 0x01, 0x01
        /*0010*/ 	.byte	0x02, 0x03, 0x00, 0x00, 0x02, 0x06, 0x01, 0x00, 0x04, 0x0b, 0x08, 0x00, 0x01, 0x00, 0x00, 0x00
        /*0020*/ 	.byte	0x00, 0x00, 0x00, 0x00


//--------------------- .nv.info.zgemm_kernel_T_N_32_32_8_8_8_ssrfb2 --------------------------
	.section	.nv.info.zgemm_kernel_T_N_32_32_8_8_8_ssrfb2,"",@"SHT_CUDA_INFO"
	.sectionflags	@""
	.align	4


	//----- nvinfo : EIATTR_CUDA_API_VERSION
	.align		4
        /*0000*/ 	.byte	0x04, 0x37
        /*0002*/ 	.short	(.L_7 - .L_6)
.L_6:
        /*0004*/ 	.word	0x00000082


	//----- nvinfo : EIATTR_KPARAM_INFO
	.align		4
.L_7:
        /*0008*/ 	.byte	0x04, 0x17
        /*000a*/ 	.short	(.L_9 - .L_8)
.L_8:
        /*000c*/ 	.word	0x00000000
        /*0010*/ 	.short	0x000a
        /*0012*/ 	.short	0x0038
        /*0014*/ 	.byte	0x00, 0xf0, 0x11, 0x00


	//----- nvinfo : EIATTR_KPARAM_INFO
	.align		4
.L_9:
        /*0018*/ 	.byte	0x04, 0x17
        /*001a*/ 	.short	(.L_11 - .L_10)
.L_10:
        /*001c*/ 	.word	0x00000000
        /*0020*/ 	.short	0x0009
        /*0022*/ 	.short	0x0030
        /*0024*/ 	.byte	0x00, 0xf5, 0x21, 0x00


	//----- nvinfo : EIATTR_KPARAM_INFO
	.align		4
.L_11:
        /*0028*/ 	.byte	0x04, 0x17
        /*002a*/ 	.short	(.L_13 - .L_12)
.L_12:
        /*002c*/ 	.word	0x00000000
        /*0030*/ 	.short	0x0008
        /*0032*/ 	.short	0x002c
        /*0034*/ 	.byte	0x00, 0xf0, 0x11, 0x00


	//----- nvinfo : EIATTR_KPARAM_INFO
	.align		4
.L_13:
        /*0038*/ 	.byte	0x04, 0x17
        /*003a*/ 	.short	(.L_15 - .L_14)
.L_14:
        /*003c*/ 	.word	0x00000000
        /*0040*/ 	.short	0x0007
        /*0042*/ 	.short	0x0028
        /*0044*/ 	.byte	0x00, 0xf0, 0x11, 0x00


	//----- nvinfo : EIATTR_KPARAM_INFO
	.align		4
.L_15:
        /*0048*/ 	.byte	0x04, 0x17
        /*004a*/ 	.short	(.L_17 - .L_16)
.L_16:
        /*004c*/ 	.word	0x00000000
        /*0050*/ 	.short	0x0006
        /*0052*/ 	.short	0x0024
        /*0054*/ 	.byte	0x00, 0xf0, 0x11, 0x00


	//----- nvinfo : EIATTR_KPARAM_INFO
	.align		4
.L_17:
        /*0058*/ 	.byte	0x04, 0x17
        /*005a*/ 	.short	(.L_19 - .L_18)
.L_18:
        /*005c*/ 	.word	0x00000000
        /*0060*/ 	.short	0x0005
        /*0062*/ 	.short	0x0020
        /*0064*/ 	.byte	0x00, 0xf0, 0x11, 0x00


	//----- nvinfo : EIATTR_KPARAM_INFO
	.align		4
.L_19:
        /*0068*/ 	.byte	0x04, 0x17
        /*006a*/ 	.short	(.L_21 - .L_20)
.L_20:
        /*006c*/ 	.word	0x00000000
        /*0070*/ 	.short	0x0004
        /*0072*/ 	.short	0x001c
        /*0074*/ 	.byte	0x00, 0xf0, 0x11, 0x00


	//----- nvinfo : EIATTR_KPARAM_INFO
	.align		4
.L_21:
        /*0078*/ 	.byte	0x04, 0x17
        /*007a*/ 	.short	(.L_23 - .L_22)
.L_22:
        /*007c*/ 	.word	0x00000000
        /*0080*/ 	.short	0x0003
        /*0082*/ 	.short	0x0018
        /*0084*/ 	.byte	0x00, 0xf0, 0x11, 0x00


	//----- nvinfo : EIATTR_KPARAM_INFO
	.align		4
.L_23:
        /*0088*/ 	.byte	0x04, 0x17
        /*008a*/ 	.short	(.L_25 - .L_24)
.L_24:
        /*008c*/ 	.word	0x00000000
        /*0090*/ 	.short	0x0002
        /*0092*/ 	.short	0x0010
        /*0094*/ 	.byte	0x00, 0xf5, 0x21, 0x00


	//----- nvinfo : EIATTR_KPARAM_INFO
	.align		4
.L_25:
        /*0098*/ 	.byte	0x04, 0x17
        /*009a*/ 	.short	(.L_27 - .L_26)
.L_26:
        /*009c*/ 	.word	0x00000000
        /*00a0*/ 	.short	0x0001
        /*00a2*/ 	.short	0x0008
        /*00a4*/ 	.byte	0x00, 0xf5, 0x21, 0x00


	//----- nvinfo : EIATTR_KPARAM_INFO
	.align		4
.L_27:
        /*00a8*/ 	.byte	0x04, 0x17
        /*00aa*/ 	.short	(.L_29 - .L_28)
.L_28:
        /*00ac*/ 	.word	0x00000000
        /*00b0*/ 	.short	0x0000
        /*00b2*/ 	.short	0x0000
        /*00b4*/ 	.byte	0x00, 0xf5, 0x21, 0x00


	//----- nvinfo : EIATTR_SPARSE_MMA_MASK
	.align		4
.L_29:
        /*00b8*/ 	.byte	0x03, 0x50
        /*00ba*/ 	.short	0x0000


	//----- nvinfo : EIATTR_MAXREG_COUNT
	.align		4
        /*00bc*/ 	.byte	0x03, 0x1b
        /*00be*/ 	.short	0x00ff


	//----- nvinfo : EIATTR_NUM_BARRIERS
	.align		4
        /*00c0*/ 	.byte	0x02, 0x4c
        /*00c2*/ 	.byte	0x01
	.zero		1


	//----- nvinfo : EIATTR_MERCURY_ISA_VERSION
	.align		4
        /*00c4*/ 	.byte	0x03, 0x5f
        /*00c6*/ 	.short	0x0101


	//----- nvinfo : EIATTR_VRC_CTA_INIT_COUNT
	.align		4
        /*00c8*/ 	.byte	0x02, 0x4a
	.zero		1
	.zero		1


	//----- nvinfo : EIATTR_EXIT_INSTR_OFFSETS
	.align		4
        /*00cc*/ 	.byte	0x04, 0x1c
        /*00ce*/ 	.short	(.L_31 - .L_30)


	//   ....[0]....
.L_30:
        /*00d0*/ 	.word	0x00004690


	//   ....[1]....
        /*00d4*/ 	.word	0x000046e0


	//   ....[2]....
        /*00d8*/ 	.word	0x000048b0


	//   ....[3]....
        /*00dc*/ 	.word	0x000049c0


	//   ....[4]....
        /*00e0*/ 	.word	0x00004c70


	//   ....[5]....
        /*00e4*/ 	.word	0x00004e40


	//   ....[6]....
        /*00e8*/ 	.word	0x00005190


	//   ....[7]....
        /*00ec*/ 	.word	0x00005420


	//   ....[8]....
        /*00f0*/ 	.word	0x00005870


	//   ....[9]....
        /*00f4*/ 	.word	0x00005bc0


	//   ....[10]....
        /*00f8*/ 	.word	0x00006090


	//   ....[11]....
        /*00fc*/ 	.word	0x000064a0


	//   ....[12]....
        /*0100*/ 	.word	0x00006a50


	//   ....[13]....
        /*0104*/ 	.word	0x00006f20


	//   ....[14]....
        /*0108*/ 	.word	0x00006f40


	//   ....[15]....
        /*010c*/ 	.word	0x00006f80


	//   ....[16]....
        /*0110*/ 	.word	0x00007570


	//   ....[17]....
        /*0114*/ 	.word	0x00007b00


	//----- nvinfo : EIATTR_INDIRECT_BRANCH_TARGETS
	.align		4
.L_31:
        /*0118*/ 	.byte	0x04, 0x34
        /*011a*/ 	.short	(.L_33 - .L_32)


	//   ....[0]....
.L_32:
        /*011c*/ 	.word	.L_x_26@srel
        /*0120*/ 	.short	0x0
        /*0122*/ 	.short	0x0
        /*0124*/ 	.word	0x3
        /*0128*/ 	.word	.L_x_27@srel
        /*012c*/ 	.word	.L_x_28@srel
        /*0130*/ 	.word	.L_x_29@srel


	//   ....[1]....
        /*0134*/ 	.word	.L_x_30@srel
        /*0138*/ 	.short	0x0
        /*013a*/ 	.short	0x0
        /*013c*/ 	.word	0x3
        /*0140*/ 	.word	.L_x_31@srel
        /*0144*/ 	.word	.L_x_32@srel
        /*0148*/ 	.word	.L_x_29@srel


	//   ....[2]....
        /*014c*/ 	.word	.L_x_34@srel
        /*0150*/ 	.short	0x0
        /*0152*/ 	.short	0x0
        /*0154*/ 	.word	0x3
        /*0158*/ 	.word	.L_x_35@srel
        /*015c*/ 	.word	.L_x_36@srel
        /*0160*/ 	.word	.L_x_29@srel


	//   ....[3]....
        /*0164*/ 	.word	.L_x_38@srel
        /*0168*/ 	.short	0x0
        /*016a*/ 	.short	0x0
        /*016c*/ 	.word	0x3
        /*0170*/ 	.word	.L_x_39@srel
        /*0174*/ 	.word	.L_x_40@srel
        /*0178*/ 	.word	.L_x_29@srel


	//   ....[4]....
        /*017c*/ 	.word	.L_x_42@srel
        /*0180*/ 	.short	0x0
        /*0182*/ 	.short	0x0
        /*0184*/ 	.word	0x3
        /*0188*/ 	.word	.L_x_43@srel
        /*018c*/ 	.word	.L_x_44@srel
        /*0190*/ 	.word	.L_x_29@srel


	//   ....[5]....
        /*0194*/ 	.word	.L_x_46@srel
        /*0198*/ 	.short	0x0
        /*019a*/ 	.short	0x0
        /*019c*/ 	.word	0x3
        /*01a0*/ 	.word	.L_x_47@srel
        /*01a4*/ 	.word	.L_x_48@srel
        /*01a8*/ 	.word	.L_x_29@srel


	//   ....[6]....
        /*01ac*/ 	.word	.L_x_50@srel
        /*01b0*/ 	.short	0x0
        /*01b2*/ 	.short	0x0
        /*01b4*/ 	.word	0x3
        /*01b8*/ 	.word	.L_x_51@srel
        /*01bc*/ 	.word	.L_x_52@srel
        /*01c0*/ 	.word	.L_x_29@srel


	//----- nvinfo : EIATTR_CRS_STACK_SIZE
	.align		4
.L_33:
        /*01c4*/ 	.byte	0x04, 0x1e
        /*01c6*/ 	.short	(.L_35 - .L_34)
.L_34:
        /*01c8*/ 	.word	0x00000000


	//----- nvinfo : EIATTR_CBANK_PARAM_SIZE
	.align		4
.L_35:
        /*01cc*/ 	.byte	0x03, 0x19
        /*01ce*/ 	.short	0x003c


	//----- nvinfo : EIATTR_PARAM_CBANK
	.align		4
        /*01d0*/ 	.byte	0x04, 0x0a
        /*01d2*/ 	.short	(.L_37 - .L_36)
	.align		4
.L_36:
        /*01d4*/ 	.word	index@(.nv.constant0.zgemm_kernel_T_N_32_32_8_8_8_ssrfb2)
        /*01d8*/ 	.short	0x0380
        /*01da*/ 	.short	0x003c


	//----- nvinfo : EIATTR_SW_WAR
	.align		4
.L_37:
        /*01dc*/ 	.byte	0x04, 0x36
        /*01de*/ 	.short	(.L_39 - .L_38)
.L_38:
        /*01e0*/ 	.word	0x00000008
.L_39:


//--------------------- .nv.callgraph             --------------------------
	.section	.nv.callgraph,"",@"SHT_CUDA_CALLGRAPH"
	.align	4
	.sectionentsize	8
	.align		4
        /*0000*/ 	.word	0x00000000
	.align		4
        /*0004*/ 	.word	0xffffffff
	.align		4
        /*0008*/ 	.word	0x00000000
	.align		4
        /*000c*/ 	.word	0xfffffffe
	.align		4
        /*0010*/ 	.word	0x00000000
	.align		4
        /*0014*/ 	.word	0xfffffffd
	.align		4
        /*0018*/ 	.word	0x00000000
	.align		4
        /*001c*/ 	.word	0xfffffffc


//--------------------- .nv.constant2.zgemm_kernel_T_N_32_32_8_8_8_ssrfb2 --------------------------
	.section	.nv.constant2.zgemm_kernel_T_N_32_32_8_8_8_ssrfb2,"a",@progbits
	.sectionflags	@""
	.align	4
.nv.constant2.zgemm_kernel_T_N_32_32_8_8_8_ssrfb2:
        /*0000*/ 	.byte	0xa0, 0x46, 0x00, 0x00, 0xf0, 0x45, 0x00, 0x00, 0x30, 0x6f, 0x00, 0x00, 0xc0, 0x48, 0x00, 0x00
        /*0010*/ 	.byte	0x50, 0x47, 0x00, 0x00, 0x30, 0x6f, 0x00, 0x00, 0x80, 0x4c, 0x00, 0x00, 0x50, 0x4a, 0x00, 0x00
        /*0020*/ 	.byte	0x30, 0x6f, 0x00, 0x00, 0xa0, 0x51, 0x00, 0x00, 0xb0, 0x4e, 0x00, 0x00, 0x30, 0x6f, 0x00, 0x00
        /*0030*/ 	.byte	0x80, 0x58, 0x00, 0x00, 0xd0, 0x54, 0x00, 0x00, 0x30, 0x6f, 0x00, 0x00, 0xa0, 0x60, 0x00, 0x00
        /*0040*/ 	.byte	0x30, 0x5c, 0x00, 0x00, 0x30, 0x6f, 0x00, 0x00, 0x60, 0x6a, 0x00, 0x00, 0x30, 0x65, 0x00, 0x00
        /*0050*/ 	.byte	0x30, 0x6f, 0x00, 0x00


//--------------------- .text.zgemm_kernel_T_N_32_32_8_8_8_ssrfb2 --------------------------
	.section	.text.zgemm_kernel_T_N_32_32_8_8_8_ssrfb2,"ax",@progbits
	.align	128
        .global         zgemm_kernel_T_N_32_32_8_8_8_ssrfb2
        .type           zgemm_kernel_T_N_32_32_8_8_8_ssrfb2,@function
        .size           zgemm_kernel_T_N_32_32_8_8_8_ssrfb2,(.L_x_54 - zgemm_kernel_T_N_32_32_8_8_8_ssrfb2)
        .other          zgemm_kernel_T_N_32_32_8_8_8_ssrfb2,@"STO_CUDA_ENTRY STV_DEFAULT"
zgemm_kernel_T_N_32_32_8_8_8_ssrfb2:
.text.zgemm_kernel_T_N_32_32_8_8_8_ssrfb2:
[----:B------:R-:W-:Y:S01]  /*0000*/  LDC R1, c[0x0][0x37c] ;  /* 0x0000df00ff017b82 */ /* 0x000fe20000000800 */
[----:B------:R-:W0:Y:S07]  /*0010*/  S2R R9, SR_TID.X ;  /* 0x0000000000097919 */ /* 0x000e2e0000002100 */
[----:B------:R-:W1:Y:S01]  /*0020*/  S2UR UR4, SR_CTAID.Y ;  /* 0x00000000000479c3 */ /* 0x000e620000002600 */
[----:B------:R-:W2:Y:S01]  /*0030*/  LDCU.64 UR8, c[0x0][0x398] ;  /* 0x00007300ff0877ac */ /* 0x000ea20008000a00 */
[----:B------:R-:W3:Y:S01]  /*0040*/  S2R R10, SR_TID.Y ;  /* 0x00000000000a7919 */ /* 0x000ee20000002200 */
[----:B------:R-:W4:Y:S01]  /*0050*/  LDCU UR6, c[0x0][0x3a8] ;  /* 0x00007500ff0677ac */ /* 0x000f220008000800 */
[----:B------:R-:W5:Y:S04]  /*0060*/  S2R R0, SR_CTAID.X ;  /* 0x0000000000007919 */ /* 0x000f680000002500 */
[----:B------:R-:W0:Y:S01]  /*0070*/  LDC.64 R16, c[0x0][0x3a0] ;  /* 0x0000e800ff107b82 */ /* 0x000e220000000a00 */
[----:B------:R-:W2:Y:S01]  /*0080*/  LDCU.64 UR10, c[0x0][0x388] ;  /* 0x00007100ff0a77ac */ /* 0x000ea20008000a00 */
[----:B----4-:R-:W-:-:S02]  /*0090*/  USHF.L.U32 UR5, UR6, 0x8, URZ ;  /* 0x0000000806057899 */ /* 0x010fc400080006ff */
[----:B-1----:R-:W-:Y:S02]  /*00a0*/  USHF.L.U32 UR4, UR4, 0x5, URZ ;  /* 0x0000000504047899 */ /* 0x002fe400080006ff */
[----:B------:R-:W-:Y:S02]  /*00b0*/  USHF.R.S32.HI UR5, URZ, 0x8, UR5 ;  /* 0x00000008ff057899 */ /* 0x000fe40008011405 */
[----:B------:R-:W-:Y:S01]  /*00c0*/  USHF.L.U32 UR7, UR6, 0x4, URZ ;  /* 0x0000000406077899 */ /* 0x000fe200080006ff */
[----:B0-----:R-:W-:Y:S02]  /*00d0*/  ISETP.GE.AND P0, PT, R9, R16, PT ;  /* 0x000000100900720c */ /* 0x001fe40003f06270 */
[----:B------:R-:W-:Y:S02]  /*00e0*/  SHF.L.U32 R3, R17, 0x8, RZ ;  /* 0x0000000811037819 */ /* 0x000fe400000006ff */
[----:B---3--:R-:W-:Y:S02]  /*00f0*/  IADD3 R12, PT, PT, R10, UR4, RZ ;  /* 0x000000040a0c7c10 */ /* 0x008fe4000fffe0ff */
[----:B------:R-:W-:-:S02]  /*0100*/  SHF.R.S32.HI R5, RZ, 0x8, R3 ;  /* 0x00000008ff057819 */ /* 0x000fc40000011403 */
[----:B-----5:R-:W-:Y:S02]  /*0110*/  SHF.L.U32 R2, R0, 0xd, RZ ;  /* 0x0000000d00027819 */ /* 0x020fe400000006ff */
[----:B--2---:R-:W-:Y:S01]  /*0120*/  ISETP.GE.AND P1, PT, R12, UR9, PT ;  /* 0x000000090c007c0c */ /* 0x004fe2000bf26270 */
[-C--:B------:R-:W-:Y:S01]  /*0130*/  IMAD R8, R5, R10.reuse, RZ ;  /* 0x0000000a05087224 */ /* 0x080fe200078e02ff */
[----:B------:R-:W-:Y:S02]  /*0140*/  LEA R7, R0, R10, 0x5 ;  /* 0x0000000a00077211 */ /* 0x000fe400078e28ff */
[----:B------:R-:W-:Y:S02]  /*0150*/  SHF.R.S32.HI R4, RZ, 0x8, R2 ;  /* 0x00000008ff047819 */ /* 0x000fe40000011402 */
[----:B------:R-:W-:Y:S02]  /*0160*/  @P0 CS2R R2, SRZ ;  /* 0x0000000000020805 */ /* 0x000fe4000001ff00 */
[----:B------:R-:W-:-:S02]  /*0170*/  SEL R11, R12, UR4, !P1 ;  /* 0x000000040c0b7c07 */ /* 0x000fc4000c800000 */
[----:B------:R-:W-:Y:S01]  /*0180*/  ISETP.GE.AND P1, PT, R7, UR8, PT ;  /* 0x0000000807007c0c */ /* 0x000fe2000bf26270 */
[C---:B------:R-:W-:Y:S01]  /*0190*/  @P0 IMAD R6, R4.reuse, R5, RZ ;  /* 0x0000000504060224 */ /* 0x040fe200078e02ff */
[----:B------:R-:W-:Y:S01]  /*01a0*/  @!P0 MOV R2, R9 ;  /* 0x0000000900028202 */ /* 0x000fe20000000f00 */
[----:B------:R-:W-:Y:S01]  /*01b0*/  @!P0 IMAD R6, R4, R5, R9 ;  /* 0x0000000504068224 */ /* 0x000fe200078e0209 */
[----:B------:R-:W-:Y:S01]  /*01c0*/  SEL R5, R8, RZ, !P1 ;  /* 0x000000ff08057207 */ /* 0x000fe20004800000 */
[----:B------:R-:W-:Y:S01]  /*01d0*/  IMAD R11, R11, UR5, RZ ;  /* 0x000000050b0b7c24 */ /* 0x000fe2000f8e02ff */
[----:B------:R-:W-:Y:S01]  /*01e0*/  @!P0 MOV R3, RZ ;  /* 0x000000ff00038202 */ /* 0x000fe20000000f00 */
[----:B------:R-:W-:Y:S01]  /*01f0*/  USHF.L.U32 UR5, UR6, 0x3, URZ ;  /* 0x0000000306057899 */ /* 0x000fe200080006ff */
[----:B------:R-:W-:Y:S02]  /*0200*/  SHF.R.S32.HI R13, RZ, 0x1f, R5 ;  /* 0x0000001fff0d7819 */ /* 0x000fe40000011405 */
[----:B------:R-:W-:-:S02]  /*0210*/  IADD3 R5, P0, PT, R5, R6, RZ ;  /* 0x0000000605057210 */ /* 0x000fc40007f1e0ff */
[C---:B------:R-:W-:Y:S02]  /*0220*/  IADD3 R20, P1, PT, R11.reuse, R2, RZ ;  /* 0x000000020b147210 */ /* 0x040fe40007f3e0ff */
[----:B------:R-:W-:Y:S02]  /*0230*/  LEA.HI.X.SX32 R6, R6, R13, 0x1, P0 ;  /* 0x0000000d06067211 */ /* 0x000fe400000f0eff */
[----:B------:R-:W-:Y:S02]  /*0240*/  ISETP.NE.AND P0, PT, R16, 0x3, PT ;  /* 0x000000031000780c */ /* 0x000fe40003f05270 */
[----:B------:R-:W-:Y:S02]  /*0250*/  LEA.HI.X.SX32 R21, R11, R3, 0x1, P1 ;  /* 0x000000030b157211 */ /* 0x000fe400008f0eff */
[----:B------:R-:W-:Y:S02]  /*0260*/  LEA R18, P1, R5, UR10, 0x3 ;  /* 0x0000000a05127c11 */ /* 0x000fe4000f8218ff */
[----:B------:R-:W-:-:S02]  /*0270*/  LEA R8, R10, R9, 0x3 ;  /* 0x000000090a087211 */ /* 0x000fc400078e18ff */
[----:B------:R-:W-:Y:S02]  /*0280*/  LEA.HI.X R19, R5, UR11, R6, 0x3, P1 ;  /* 0x0000000b05137c11 */ /* 0x000fe400088f1c06 */
[C---:B------:R-:W-:Y:S02]  /*0290*/  SHF.L.U32 R6, R17.reuse, 0x3, RZ ;  /* 0x0000000311067819 */ /* 0x040fe400000006ff */
[----:B------:R-:W-:Y:S02]  /*02a0*/  SHF.L.U32 R13, R17, 0x4, RZ ;  /* 0x00000004110d7819 */ /* 0x000fe400000006ff */
[----:B------:R-:W-:Y:S01]  /*02b0*/  LOP3.LUT R11, R8, 0x1f, RZ, 0xc0, !PT ;  /* 0x0000001f080b7812 */ /* 0x000fe200078ec0ff */
[----:B------:R-:W-:Y:S06]  /*02c0*/  @!P0 BRA `(.L_x_0) ;  /* 0x00000000005c8947 */ /* 0x000fec0003800000 */
[----:B------:R-:W-:-:S13]  /*02d0*/  ISETP.NE.AND P0, PT, R16, 0x2, PT ;  /* 0x000000021000780c */ /* 0x000fda0003f05270 */
[----:B------:R-:W-:Y:S05]  /*02e0*/  @!P0 BRA `(.L_x_1) ;  /* 0x0000000000388947 */ /* 0x000fea0003800000 */
[----:B------:R-:W-:Y:S01]  /*02f0*/  ISETP.NE.AND P0, PT, R16, 0x1, PT ;  /* 0x000000011000780c */ /* 0x000fe20003f05270 */
[----:B------:R-:W-:Y:S01]  /*0300*/  UIMAD UR6, UR6, 0x18, URZ ;  /* 0x00000018060678a4 */ /* 0x000fe2000f8e02ff */
[----:B------:R-:W-:Y:S01]  /*0310*/  IMAD R17, R17, 0x18, RZ ;  /* 0x0000001811117824 */ /* 0x000fe200078e02ff */
[----:B------:R-:W-:Y:S02]  /*0320*/  MOV R14, R13 ;  /* 0x0000000d000e7202 */ /* 0x000fe40000000f00 */
[----:B------:R-:W-:Y:S02]  /*0330*/  MOV R24, UR7 ;  /* 0x0000000700187c02 */ /* 0x000fe40008000f00 */
[----:B------:R-:W-:Y:S02]  /*0340*/  MOV R22, UR6 ;  /* 0x0000000600167c02 */ /* 0x000fe40008000f00 */
[----:B------:R-:W-:Y:S02]  /*0350*/  MOV R15, R6 ;  /* 0x00000006000f7202 */ /* 0x000fe40000000f00 */
[----:B------:R-:W-:-:S02]  /*0360*/  MOV R23, UR5 ;  /* 0x0000000500177c02 */ /* 0x000fc40008000f00 */
[----:B------:R-:W-:Y:S05]  /*0370*/  @P0 BRA `(.L_x_2) ;  /* 0x0000000000480947 */ /* 0x000fea0003800000 */
[----:B------:R-:W-:Y:S01]  /*0380*/  HFMA2 R17, -RZ, RZ, 0, 0 ;  /* 0x00000000ff117431 */ /* 0x000fe200000001ff */
[----:B------:R-:W-:Y:S02]  /*0390*/  CS2R R14, SRZ ;  /* 0x00000000000e7805 */ /* 0x000fe4000001ff00 */
[----:B------:R-:W-:Y:S02]  /*03a0*/  CS2R R22, SRZ ;  /* 0x0000000000167805 */ /* 0x000fe4000001ff00 */
[----:B------:R-:W-:Y:S01]  /*03b0*/  MOV R24, RZ ;  /* 0x000000ff00187202 */ /* 0x000fe20000000f00 */
[----:B------:R-:W-:Y:S06]  /*03c0*/  BRA `(.L_x_2) ;  /* 0x0000000000347947 */ /* 0x000fec0003800000 */
.L_x_1:
[----:B------:R-:W-:Y:S01]  /*03d0*/  HFMA2 R14, -RZ, RZ, 0, 0 ;  /* 0x00000000ff0e7431 */ /* 0x000fe200000001ff */
[----:B------:R-:W-:Y:S01]  /*03e0*/  MOV R17, RZ ;  /* 0x000000ff00117202 */ /* 0x000fe20000000f00 */
[----:B------:R-:W-:Y:S01]  /*03f0*/  HFMA2 R24, -RZ, RZ, 0, 0 ;  /* 0x00000000ff187431 */ /* 0x000fe200000001ff */
[----:B------:R-:W-:Y:S02]  /*0400*/  MOV R22, RZ ;  /* 0x000000ff00167202 */ /* 0x000fe40000000f00 */
[----:B------:R-:W-:Y:S02]  /*0410*/  MOV R15, R6 ;  /* 0x00000006000f7202 */ /* 0x000fe40000000f00 */
[----:B------:R-:W-:Y:S01]  /*0420*/  MOV R23, UR5 ;  /* 0x0000000500177c02 */ /* 0x000fe20008000f00 */
[----:B------:R-:W-:Y:S06]  /*0430*/  BRA `(.L_x_2) ;  /* 0x0000000000187947 */ /* 0x000fec0003800000 */
.L_x_0:
[----:B------:R-:W-:Y:S01]  /*0440*/  HFMA2 R17, -RZ, RZ, 0, 0 ;  /* 0x00000000ff117431 */ /* 0x000fe200000001ff */
[----:B------:R-:W-:Y:S01]  /*0450*/  MOV R14, R13 ;  /* 0x0000000d000e7202 */ /* 0x000fe20000000f00 */
[----:B------:R-:W-:Y:S01]  /*0460*/  HFMA2 R22, -RZ, RZ, 0, 0 ;  /* 0x00000000ff167431 */ /* 0x000fe200000001ff */
[----:B------:R-:W-:Y:S02]  /*0470*/  MOV R24, UR7 ;  /* 0x0000000700187c02 */ /* 0x000fe40008000f00 */
[----:B------:R-:W-:Y:S02]  /*0480*/  MOV R15, R6 ;  /* 0x00000006000f7202 */ /* 0x000fe40000000f00 */
[----:B------:R-:W-:-:S07]  /*0490*/  MOV R23, UR5 ;  /* 0x0000000500177c02 */ /* 0x000fce0008000f00 */
.L_x_2:
[----:B------:R-:W-:Y:S01]  /*04a0*/  VIADDMNMX R2, R7, 0x8, R7, !PT ;  /* 0x0000000807027846 */ /* 0x000fe20007800107 */
[----:B------:R-:W-:Y:S01]  /*04b0*/  BSSY.RECONVERGENT B0, `(.L_x_3) ;  /* 0x000000f000007945 */ /* 0x000fe20003800200 */
[----:B------:R-:W-:Y:S02]  /*04c0*/  VIADDMNMX R3, R12, 0x8, R12, !PT ;  /* 0x000000080c037846 */ /* 0x000fe4000780010c */
[----:B------:R-:W-:Y:S02]  /*04d0*/  CS2R R4, SRZ ;  /* 0x0000000000047805 */ /* 0x000fe4000001ff00 */
[----:B------:R-:W-:Y:S02]  /*04e0*/  ISETP.GE.AND P1, PT, R2, UR8, PT ;  /* 0x0000000802007c0c */ /* 0x000fe4000bf26270 */
[----:B------:R-:W-:Y:S02]  /*04f0*/  ISETP.GE.AND P0, PT, R3, UR9, PT ;  /* 0x0000000903007c0c */ /* 0x000fe4000bf06270 */
[----:B------:R-:W-:-:S09]  /*0500*/  CS2R R2, SRZ ;  /* 0x0000000000027805 */ /* 0x000fd2000001ff00 */
[----:B------:R-:W-:Y:S05]  /*0510*/  @P1 BRA `(.L_x_4) ;  /* 0x0000000000201947 */ /* 0x000fea0003800000 */
[----:B------:R-:W-:-:S04]  /*0520*/  IADD3 R2, PT, PT, R7, 0x10, RZ ;  /* 0x0000001007027810 */ /* 0x000fc80007ffe0ff */
[----:B------:R-:W-:Y:S02]  /*0530*/  ISETP.GE.AND P1, PT, R2, UR8, PT ;  /* 0x0000000802007c0c */ /* 0x000fe4000bf26270 */
[----:B------:R-:W-:-:S11]  /*0540*/  MOV R2, R6 ;  /* 0x0000000600027202 */ /* 0x000fd60000000f00 */
[----:B------:R-:W-:-:S04]  /*0550*/  @!P1 IADD3 R7, PT, PT, R7, 0x18, RZ ;  /* 0x0000001807079810 */ /* 0x000fc80007ffe0ff */
[----:B------:R-:W-:-:S04]  /*0560*/  @!P1 ISETP.GE.AND P2, PT, R7, UR8, PT ;  /* 0x0000000807009c0c */ /* 0x000fc8000bf46270 */
[----:B------:R-:W-:Y:S02]  /*0570*/  @!P1 SEL R2, R15, R6, !P2 ;  /* 0x000000060f029207 */ /* 0x000fe40005000000 */
[----:B------:R-:W-:Y:S02]  /*0580*/  @!P1 SEL R3, R14, R13, !P2 ;  /* 0x0000000d0e039207 */ /* 0x000fe40005000000 */
[----:B------:R-:W-:-:S07]  /*0590*/  @!P1 SEL R5, R17, RZ, !P2 ;  /* 0x000000ff11059207 */ /* 0x000fce0005000000 */
.L_x_4:
[----:B------:R-:W-:Y:S05]  /*05a0*/  BSYNC.RECONVERGENT B0 ;  /* 0x0000000000007941 */ /* 0x000fea0003800200 */
.L_x_3:
[----:B------:R-:W-:Y:S01]  /*05b0*/  BSSY.RECONVERGENT B0, `(.L_x_5) ;  /* 0x000000b000007945 */ /* 0x000fe20003800200 */
[----:B------:R-:W-:-:S03]  /*05c0*/  CS2R R6, SRZ ;  /* 0x0000000000067805 */ /* 0x000fc6000001ff00 */
[----:B------:R-:W-:Y:S05]  /*05d0*/  @P0 BRA `(.L_x_6) ;  /* 0x0000000000200947 */ /* 0x000fea0003800000 */
[----:B------:R-:W-:-:S04]  /*05e0*/  IADD3 R4, PT, PT, R12, 0x10, RZ ;  /* 0x000000100c047810 */ /* 0x000fc80007ffe0ff */
[----:B------:R-:W-:Y:S02]  /*05f0*/  ISETP.GE.U32.AND P0, PT, R4, UR9, PT ;  /* 0x0000000904007c0c */ /* 0x000fe4000bf06070 */
[----:B------:R-:W-:-:S11]  /*0600*/  MOV R4, UR5 ;  /* 0x0000000500047c02 */ /* 0x000fd60008000f00 */
[----:B------:R-:W-:-:S04]  /*0610*/  @!P0 IADD3 R12, PT, PT, R12, 0x18, RZ ;  /* 0x000000180c0c8810 */ /* 0x000fc80007ffe0ff */
[----:B------:R-:W-:-:S04]  /*0620*/  @!P0 ISETP.GE.U32.AND P1, PT, R12, UR9, PT ;  /* 0x000000090c008c0c */ /* 0x000fc8000bf26070 */
[----:B------:R-:W-:Y:S02]  /*0630*/  @!P0 SEL R6, R24, UR7, !P1 ;  /* 0x0000000718068c07 */ /* 0x000fe4000c800000 */
[----:B------:R-:W-:Y:S02]  /*0640*/  @!P0 SEL R4, R23, UR5, !P1 ;  /* 0x0000000517048c07 */ /* 0x000fe4000c800000 */
[----:B------:R-:W-:-:S07]  /*0650*/  @!P0 SEL R7, R22, RZ, !P1 ;  /* 0x000000ff16078207 */ /* 0x000fce0004800000 */
.L_x_6:
[----:B------:R-:W-:Y:S05]  /*0660*/  BSYNC.RECONVERGENT B0 ;  /* 0x0000000000007941 */ /* 0x000fea0003800200 */
.L_x_5:
[----:B------:R-:W0:Y:S01]  /*0670*/  LDCU.64 UR6, c[0x0][0x390] ;  /* 0x00007200ff0677ac */ /* 0x000e220008000a00 */
[----:B------:R-:W-:Y:S01]  /*0680*/  SHF.L.U32 R14, R20, 0x3, RZ ;  /* 0x00000003140e7819 */ /* 0x000fe200000006ff */
[----:B------:R-:W-:Y:S01]  /*0690*/  IMAD.WIDE R54, R2, 0x8, R18 ;  /* 0x0000000802367825 */ /* 0x000fe200078e0212 */
[----:B------:R-:W-:Y:S01]  /*06a0*/  SHF.L.U64.HI R15, R20, 0x3, R21 ;  /* 0x00000003140f7819 */ /* 0x000fe20000010215 */
[----:B------:R-:W1:Y:S02]  /*06b0*/  LDCU.64 UR8, c[0x0][0x358] ;  /* 0x00006b00ff0877ac */ /* 0x000e640008000a00 */
[----:B------:R-:W-:Y:S01]  /*06c0*/  IMAD.WIDE R56, R3, 0x8, R18 ;  /* 0x0000000803387825 */ /* 0x000fe200078e0212 */
[----:B0-----:R-:W-:-:S04]  /*06d0*/  IADD3 R14, P0, PT, R14, UR6, RZ ;  /* 0x000000060e0e7c10 */ /* 0x001fc8000ff1e0ff */
[----:B------:R-:W-:Y:S01]  /*06e0*/  IADD3.X R15, PT, PT, R15, UR7, RZ, P0, !PT ;  /* 0x000000070f0f7c10 */ /* 0x000fe200087fe4ff */
[----:B------:R-:W-:Y:S01]  /*06f0*/  IMAD.WIDE R58, R5, 0x8, R18 ;  /* 0x00000008053a7825 */ /* 0x000fe200078e0212 */
[----:B-1----:R0:W5:Y:S03]  /*0700*/  LDG.E.64 R60, desc[UR8][R18.64] ;  /* 0x00000008123c7981 */ /* 0x002166000c1e1b00 */
[--C-:B------:R-:W-:Y:S01]  /*0710*/  IMAD.WIDE R66, R4, 0x8, R14.reuse ;  /* 0x0000000804427825 */ /* 0x100fe200078e020e */
[----:B------:R-:W5:Y:S03]  /*0720*/  LDG.E.64 R54, desc[UR8][R54.64] ;  /* 0x0000000836367981 */ /* 0x000f66000c1e1b00 */
[--C-:B------:R-:W-:Y:S01]  /*0730*/  IMAD.WIDE R64, R6, 0x8, R14.reuse ;  /* 0x0000000806407825 */ /* 0x100fe200078e020e */
[----:B------:R-:W5:Y:S03]  /*0740*/  LDG.E.64 R56, desc[UR8][R56.64] ;  /* 0x0000000838387981 */ /* 0x000f66000c1e1b00 */
[----:B------:R-:W-:Y:S01]  /*0750*/  IMAD.WIDE R62, R7, 0x8, R14 ;  /* 0x00000008073e7825 */ /* 0x000fe200078e020e */
[----:B------:R-:W5:Y:S04]  /*0760*/  LDG.E.64 R58, desc[UR8][R58.64] ;  /* 0x000000083a3a7981 */ /* 0x000f68000c1e1b00 */
[----:B------:R0:W5:Y:S04]  /*0770*/  LDG.E.64 R68, desc[UR8][R14.64] ;  /* 0x000000080e447981 */ /* 0x000168000c1e1b00 */
[----:B------:R-:W5:Y:S04]  /*0780*/  LDG.E.64 R66, desc[UR8][R66.64] ;  /* 0x0000000842427981 */ /* 0x000f68000c1e1b00 */
[----:B------:R-:W5:Y:S04]  /*0790*/  LDG.E.64 R64, desc[UR8][R64.64] ;  /* 0x0000000840407981 */ /* 0x000f68000c1e1b00 */
[----:B------:R-:W5:Y:S01]  /*07a0*/  LDG.E.64 R62, desc[UR8][R62.64] ;  /* 0x000000083e3e7981 */ /* 0x000f62000c1e1b00 */
[----:B------:R-:W-:-:S02]  /*07b0*/  MOV R12, 0x400 ;  /* 0x00000400000c7802 */ /* 0x000fc40000000f00 */
[----:B------:R-:W-:Y:S01]  /*07c0*/  ISETP.GE.AND P0, PT, R16, 0x10, PT ;  /* 0x000000101000780c */ /* 0x000fe20003f06270 */
[----:B------:R-:W1:Y:S01]  /*07d0*/  S2R R20, SR_CgaCtaId ;  /* 0x0000000000147919 */ /* 0x000e620000008800 */
[----:B------:R-:W-:Y:S02]  /*07e0*/  IADD3 R13, PT, PT, R12, 0x840, RZ ;  /* 0x000008400c0d7810 */ /* 0x000fe40007ffe0ff */
[----:B------:R-:W-:Y:S02]  /*07f0*/  SHF.R.U32.HI R8, RZ, 0x5, R8 ;  /* 0x00000005ff087819 */ /* 0x000fe40000011608 */
[C---:B-1----:R-:W-:Y:S02]  /*0800*/  LEA R12, R20.reuse, R12, 0x18 ;  /* 0x0000000c140c7211 */ /* 0x042fe400078ec0ff */
[----:B------:R-:W-:Y:S02]  /*0810*/  LEA R20, R20, R13, 0x18 ;  /* 0x0000000d14147211 */ /* 0x000fe400078ec0ff */
[----:B------:R-:W-:Y:S01]  /*0820*/  SHF.R.S32.HI R13, RZ, 0x1f, R16 ;  /* 0x0000001fff0d7819 */ /* 0x000fe20000011410 */
[----:B------:R-:W-:-:S02]  /*0830*/  IMAD R17, R9, 0x108, R12 ;  /* 0x0000010809117824 */ /* 0x000fc400078e020c */
[----:B------:R-:W-:Y:S01]  /*0840*/  IMAD R22, R10, 0x48, R20 ;  /* 0x000000480a167824 */ /* 0x000fe200078e0214 */
[----:B------:R-:W-:Y:S01]  /*0850*/  LEA.HI R13, R13, R16, RZ, 0x3 ;  /* 0x000000100d0d7211 */ /* 0x000fe200078f18ff */
[----:B------:R-:W-:Y:S01]  /*0860*/  IMAD R8, R8, 0x88, R12 ;  /* 0x0000008808087824 */ /* 0x000fe200078e020c */
[----:B------:R-:W-:Y:S01]  /*0870*/  LEA R10, R10, R17, 0x3 ;  /* 0x000000110a0a7211 */ /* 0x000fe200078e18ff */
[----:B------:R-:W-:Y:S01]  /*0880*/  IMAD R11, R11, 0x48, R20 ;  /* 0x000000480b0b7824 */ /* 0x000fe200078e0214 */
[----:B------:R-:W-:Y:S02]  /*0890*/  LEA R12, R9, R22, 0x3 ;  /* 0x00000016090c7211 */ /* 0x000fe400078e18ff */
[----:B------:R-:W-:Y:S01]  /*08a0*/  LOP3.LUT R13, R13, 0xfffffff8, RZ, 0xc0, !PT ;  /* 0xfffffff80d0d7812 */ /* 0x000fe200078ec0ff */
[----:B0-----:R-:W-:Y:S06]  /*08b0*/  @P0 BRA `(.L_x_7) ;  /* 0x0000000000880947 */ /* 0x001fec0003800000 */
[----:B------:R-:W-:Y:S02]  /*08c0*/  ISETP.GT.AND P0, PT, R16, 0x7, PT ;  /* 0x000000071000780c */ /* 0x000fe40003f04270 */
[----:B------:R-:W-:Y:S02]  /*08d0*/  CS2R R50, SRZ ;  /* 0x0000000000327805 */ /* 0x000fe4000001ff00 */
[----:B------:R-:W-:Y:S02]  /*08e0*/  CS2R R48, SRZ ;  /* 0x0000000000307805 */ /* 0x000fe4000001ff00 */
[----:B------:R-:W-:Y:S02]  /*08f0*/  CS2R R24, SRZ ;  /* 0x0000000000187805 */ /* 0x000fe4000001ff00 */
[----:B------:R-:W-:Y:S02]  /*0900*/  CS2R R28, SRZ ;  /* 0x00000000001c7805 */ /* 0x000fe4000001ff00 */
[----:B------:R-:W-:-:S02]  /*0910*/  CS2R R30, SRZ ;  /* 0x00000000001e7805 */ /* 0x000fc4000001ff00 */
[----:B------:R-:W-:Y:S02]  /*0920*/  CS2R R32, SRZ ;  /* 0x0000000000207805 */ /* 0x000fe4000001ff00 */
        /* <DEDUP_REMOVED lines=9> */
[----:B------:R-:W-:Y:S01]  /*09c0*/  CS2R R46, SRZ ;  /* 0x00000000002e7805 */ /* 0x000fe2000001ff00 */
[----:B------:R-:W-:Y:S06]  /*09d0*/  @P0 BRA `(.L_x_8) ;  /* 0x00000014004c0947 */ /* 0x000fec0003800000 */
        /* <DEDUP_REMOVED lines=14> */
[----:B------:R-:W-:Y:S01]  /*0ac0*/  CS2R R22, SRZ ;  /* 0x0000000000167805 */ /* 0x000fe2000001ff00 */
[----:B------:R-:W-:Y:S06]  /*0ad0*/  BRA `(.L_x_9) ;  /* 0x0000002400cc7947 */ /* 0x000fec0003800000 */
.L_x_7:
[----:B------:R-:W-:Y:S01]  /*0ae0*/  IMAD.WIDE R20, R13, 0x8, R14 ;  /* 0x000000080d147825 */ /* 0x000fe200078e020e */
[----:B------:R-:W-:Y:S02]  /*0af0*/  IADD3 R14, P0, PT, R14, 0x40, RZ ;  /* 0x000000400e0e7810 */ /* 0x000fe40007f1e0ff */
        /* <DEDUP_REMOVED lines=13> */
[----:B------:R-:W-:Y:S02]  /*0bd0*/  IADD3.X R9, PT, PT, RZ, R15, RZ, P0, !PT ;  /* 0x0000000fff097210 */ /* 0x000fe400007fe4ff */
[----:B------:R-:W-:Y:S02]  /*0be0*/  CS2R R24, SRZ ;  /* 0x0000000000187805 */ /* 0x000fe4000001ff00 */
[----:B------:R-:W-:Y:S02]  /*0bf0*/  CS2R R48, SRZ ;  /* 0x0000000000307805 */ /* 0x000fe4000001ff00 */
[----:B------:R-:W-:-:S07]  /*0c00*/  CS2R R50, SRZ ;  /* 0x0000000000327805 */ /* 0x000fce000001ff00 */
.L_x_10:
[----:B-----5:R-:W-:Y:S01]  /*0c10*/  STS.64 [R10], R68 ;  /* 0x000000440a007388 */ /* 0x020fe20000000a00 */
[----:B------:R-:W-:Y:S05]  /*0c20*/  WARPSYNC.ALL ;  /* 0x0000000000007948 */ /* 0x000fea0003800000 */
[----:B------:R-:W-:Y:S04]  /*0c30*/  STS.64 [R10+0x40], R66 ;  /* 0x000040420a007388 */ /* 0x000fe80000000a00 */
[----:B------:R-:W-:Y:S04]  /*0c40*/  STS.64 [R10+0x88], R64 ;  /* 0x000088400a007388 */ /* 0x000fe80000000a00 */
[----:B------:R-:W-:Y:S04]  /*0c50*/  STS.64 [R10+0xc8], R62 ;  /* 0x0000c83e0a007388 */ /* 0x000fe80000000a00 */
[----:B------:R-:W-:Y:S04]  /*0c60*/  STS.64 [R12], R60 ;  /* 0x0000003c0c007388 */ /* 0x000fe80000000a00 */
[----:B------:R-:W-:Y:S04]  /*0c70*/  STS.64 [R12+0x240], R54 ;  /* 0x000240360c007388 */ /* 0x000fe80000000a00 */
[----:B------:R-:W-:Y:S04]  /*0c80*/  STS.64 [R12+0x480], R56 ;  /* 0x000480380c007388 */ /* 0x000fe80000000a00 */
[----:B------:R-:W-:Y:S01]  /*0c90*/  STS.64 [R12+0x6c0], R58 ;  /* 0x0006c03a0c007388 */ /* 0x000fe20000000a00 */
[----:B------:R-:W-:Y:S06]  /*0ca0*/  BAR.SYNC.DEFER_BLOCKING 0x0 ;  /* 0x0000000000007b1d */ /* 0x000fec0000010000 */
[----:B------:R-:W-:Y:S04]  /*0cb0*/  LDS.64 R52, [R11] ;  /* 0x000000000b347984 */ /* 0x000fe80000000a00 */
[----:B------:R-:W0:Y:S04]  /*0cc0*/  LDS.64 R66, [R8+0x10] ;  /* 0x0000100008427984 */ /* 0x000e280000000a00 */
[----:B------:R-:W1:Y:S04]  /*0cd0*/  LDS.64 R64, [R8+0x18] ;  /* 0x0000180008407984 */ /* 0x000e680000000a00 */
[----:B------:R-:W2:Y:S04]  /*0ce0*/  LDS.64 R62, [R8+0x20] ;  /* 0x00002000083e7984 */ /* 0x000ea80000000a00 */
[----:B------:R-:W3:Y:S04]  /*0cf0*/  LDS.64 R54, [R8+0x38] ;  /* 0x0000380008367984 */ /* 0x000ee80000000a00 */
[----:B------:R-:W4:Y:S04]  /*0d00*/  LDS.64 R60, [R8+0x28] ;  /* 0x00002800083c7984 */ /* 0x000f280000000a00 */
[----:B------:R-:W4:Y:S04]  /*0d10*/  LDS.64 R56, [R8+0x30] ;  /* 0x0000300008387984 */ /* 0x000f280000000a00 */
[----:B------:R-:W4:Y:S04]  /*0d20*/  LDS.64 R58, [R8+0x60] ;  /* 0x00006000083a7984 */ /* 0x000f280000000a00 */
[----:B------:R-:W4:Y:S04]  /*0d30*/  LDS.64 R70, [R8] ;  /* 0x0000000008467984 */ /* 0x000f280000000a00 */
[----:B------:R-:W4:Y:S01]  /*0d40*/  LDS.64 R68, [R8+0x8] ;  /* 0x0000080008447984 */ /* 0x000f220000000a00 */
[----:B0-----:R-:W-:-:S03]  /*0d50*/  DFMA R24, R52, R66, R24 ;  /* 0x000000423418722b */ /* 0x001fc60000000018 */
[----:B------:R-:W0:Y:S01]  /*0d60*/  LDS.64 R66, [R8+0x40] ;  /* 0x0000400008427984 */ /* 0x000e220000000a00 */
[----:B-1----:R-:W-:-:S03]  /*0d70*/  DFMA R28, R52, R64, R28 ;  /* 0x00000040341c722b */ /* 0x002fc6000000001c */
[----:B------:R-:W1:Y:S01]  /*0d80*/  LDS.64 R64, [R8+0x48] ;  /* 0x0000480008407984 */ /* 0x000e620000000a00 */
[----:B--2---:R-:W-:-:S03]  /*0d90*/  DFMA R30, R52, R62, R30 ;  /* 0x0000003e341e722b */ /* 0x004fc6000000001e */
[----:B------:R-:W2:Y:S01]  /*0da0*/  LDS.64 R62, [R8+0x50] ;  /* 0x00005000083e7984 */ /* 0x000ea20000000a00 */
[----:B---3--:R-:W-:-:S03]  /*0db0*/  DFMA R36, R52, R54, R36 ;  /* 0x000000363424722b */ /* 0x008fc60000000024 */
[----:B------:R-:W3:Y:S01]  /*0dc0*/  LDS.64 R54, [R8+0x70] ;  /* 0x0000700008367984 */ /* 0x000ee20000000a00 */
[----:B----4-:R-:W-:-:S03]  /*0dd0*/  DFMA R32, R52, R60, R32 ;  /* 0x0000003c3420722b */ /* 0x010fc60000000020 */
[----:B------:R-:W4:Y:S01]  /*0de0*/  LDS.64 R60, [R8+0x58] ;  /* 0x00005800083c7984 */ /* 0x000f220000000a00 */
[----:B------:R-:W-:-:S03]  /*0df0*/  DFMA R34, R52, R56, R34 ;  /* 0x000000383422722b */ /* 0x000fc60000000022 */
[----:B------:R-:W4:Y:S01]  /*0e00*/  LDS.64 R56, [R8+0x68] ;  /* 0x0000680008387984 */ /* 0x000f220000000a00 */
[----:B------:R-:W-:-:S03]  /*0e10*/  DFMA R22, R52, R58, R22 ;  /* 0x0000003a3416722b */ /* 0x000fc60000000016 */
[----:B------:R-:W-:Y:S01]  /*0e20*/  LDS.64 R58, [R8+0x120] ;  /* 0x00012000083a7984 */ /* 0x000fe20000000a00 */
[C---:B------:R-:W-:Y:S02]  /*0e30*/  DFMA R50, R52.reuse, R70, R50 ;  /* 0x000000463432722b */ /* 0x040fe40000000032 */
[C---:B------:R-:W-:Y:S01]  /*0e40*/  DFMA R48, R52.reuse, R68, R48 ;  /* 0x000000443430722b */ /* 0x040fe20000000030 */
[----:B------:R-:W-:Y:S02]  /*0e50*/  MOV R68, R14 ;  /* 0x0000000e00447202 */ /* 0x000fe40000000f00 */
[----:B------:R-:W-:Y:S02]  /*0e60*/  MOV R69, R9 ;  /* 0x0000000900457202 */ /* 0x000fe40000000f00 */
[----:B------:R-:W-:Y:S01]  /*0e70*/  IADD3 R14, P0, PT, R68, 0x40, RZ ;  /* 0x00000040440e7810 */ /* 0x000fe20007f1e0ff */
[C---:B0-----:R-:W-:Y:S01]  /*0e80*/  DFMA R38, R52.reuse, R66, R38 ;  /* 0x000000423426722b */ /* 0x041fe20000000026 */
[----:B------:R-:W0:Y:S01]  /*0e90*/  LDS.64 R66, [R8+0x78] ;  /* 0x0000780008427984 */ /* 0x000e220000000a00 */
[----:B-1----:R-:W-:-:S03]  /*0ea0*/  DFMA R40, R52, R64, R40 ;  /* 0x000000403428722b */ /* 0x002fc60000000028 */
[----:B------:R-:W-:Y:S01]  /*0eb0*/  LDS.64 R64, [R8+0x108] ;  /* 0x0001080008407984 */ /* 0x000fe20000000a00 */
[----:B--2---:R-:W-:-:S03]  /*0ec0*/  DFMA R42, R52, R62, R42 ;  /* 0x0000003e342a722b */ /* 0x004fc6000000002a */
[----:B------:R-:W-:Y:S01]  /*0ed0*/  LDS.64 R62, [R8+0x110] ;  /* 0x00011000083e7984 */ /* 0x000fe20000000a00 */
[----:B---3--:R-:W-:-:S03]  /*0ee0*/  DFMA R16, R52, R54, R16 ;  /* 0x000000363410722b */ /* 0x008fc60000000010 */
[----:B------:R-:W1:Y:S01]  /*0ef0*/  LDS.64 R54, [R11+0x8] ;  /* 0x000008000b367984 */ /* 0x000e620000000a00 */
[----:B----4-:R-:W-:-:S03]  /*0f00*/  DFMA R44, R52, R60, R44 ;  /* 0x0000003c342c722b */ /* 0x010fc6000000002c */
[----:B------:R-:W2:Y:S01]  /*0f10*/  LDS.64 R60, [R8+0x118] ;  /* 0x00011800083c7984 */ /* 0x000ea20000000a00 */
[----:B------:R-:W-:-:S03]  /*0f20*/  DFMA R26, R52, R56, R26 ;  /* 0x00000038341a722b */ /* 0x000fc6000000001a */
[----:B------:R-:W3:Y:S01]  /*0f30*/  LDS.64 R56, [R8+0x128] ;  /* 0x0001280008387984 */ /* 0x000ee20000000a00 */
[----:B0-----:R-:W-:-:S03]  /*0f40*/  DFMA R46, R52, R66, R46 ;  /* 0x00000042342e722b */ /* 0x001fc6000000002e */
[----:B------:R-:W0:Y:S01]  /*0f50*/  LDS.64 R66, [R8+0x130] ;  /* 0x0001300008427984 */ /* 0x000e220000000a00 */
[C---:B-1----:R-:W-:Y:S02]  /*0f60*/  DFMA R50, R54.reuse, R64, R50 ;  /* 0x000000403632722b */ /* 0x042fe40000000032 */
[C---:B------:R-:W-:Y:S01]  /*0f70*/  DFMA R48, R54.reuse, R62, R48 ;  /* 0x0000003e3630722b */ /* 0x040fe20000000030 */
[----:B------:R-:W1:Y:S01]  /*0f80*/  LDS.64 R64, [R8+0x138] ;  /* 0x0001380008407984 */ /* 0x000e620000000a00 */
[C---:B--2---:R-:W-:Y:S02]  /*0f90*/  DFMA R52, R54.reuse, R60, R24 ;  /* 0x0000003c3634722b */ /* 0x044fe40000000018 */
[C---:B------:R-:W-:Y:S01]  /*0fa0*/  DFMA R28, R54.reuse, R58, R28 ;  /* 0x0000003a361c722b */ /* 0x040fe2000000001c */
[----:B------:R-:W2:Y:S01]  /*0fb0*/  LDS.64 R62, [R8+0x140] ;  /* 0x00014000083e7984 */ /* 0x000ea20000000a00 */
[----:B---3--:R-:W-:-:S03]  /*0fc0*/  DFMA R30, R54, R56, R30 ;  /* 0x00000038361e722b */ /* 0x008fc6000000001e */
[----:B------:R-:W3:Y:S04]  /*0fd0*/  LDS.64 R60, [R8+0x148] ;  /* 0x00014800083c7984 */ /* 0x000ee80000000a00 */
[----:B------:R-:W4:Y:S04]  /*0fe0*/  LDS.64 R58, [R8+0x150] ;  /* 0x00015000083a7984 */ /* 0x000f280000000a00 */
[----:B------:R-:W4:Y:S04]  /*0ff0*/  LDS.64 R56, [R8+0x158] ;  /* 0x0001580008387984 */ /* 0x000f280000000a00 */
        /* <DEDUP_REMOVED lines=10> */
[----:B------:R-:W-:Y:S01]  /*10a0*/  LDS.64 R58, [R8+0x210] ;  /* 0x00021000083a7984 */ /* 0x000fe20000000a00 */
[----:B------:R-:W-:-:S03]  /*10b0*/  DFMA R42, R54, R56, R42 ;  /* 0x00000038362a722b */ /* 0x000fc6000000002a */
[----:B------:R-:W-:Y:S01]  /*10c0*/  LDS.64 R56, [R8+0x218] ;  /* 0x0002180008387984 */ /* 0x000fe20000000a00 */
[----:B------:R-:W-:-:S03]  /*10d0*/  DFMA R44, R54, R24, R44 ;  /* 0x00000018362c722b */ /* 0x000fc6000000002c */
        /* <DEDUP_REMOVED lines=8> */
[----:B------:R-:W3:Y:S04]  /*1160*/  LDS.64 R60, [R8+0x238] ;  /* 0x00023800083c7984 */ /* 0x000ee80000000a00 */
[----:B------:R-:W3:Y:S01]  /*1170*/  LDS.64 R46, [R8+0x250] ;  /* 0x00025000082e7984 */ /* 0x000ee20000000a00 */
[C---:B----4-:R-:W-:Y:S02]  /*1180*/  DFMA R50, R24.reuse, R58, R50 ;  /* 0x0000003a1832722b */ /* 0x050fe40000000032 */
[C---:B------:R-:W-:Y:S01]  /*1190*/  DFMA R48, R24.reuse, R56, R48 ;  /* 0x000000381830722b */ /* 0x040fe20000000030 */
        /* <DEDUP_REMOVED lines=10> */
[----:B------:R-:W-:-:S03]  /*1240*/  DFMA R38, R24, R46, R38 ;  /* 0x0000002e1826722b */ /* 0x000fc60000000026 */
[----:B------:R-:W3:Y:S01]  /*1250*/  LDS.64 R46, [R8+0x288] ;  /* 0x00028800082e7984 */ /* 0x000ee20000000a00 */
[----:B----4-:R-:W-:-:S03]  /*1260*/  DFMA R34, R24, R58, R34 ;  /* 0x0000003a1822722b */ /* 0x010fc60000000022 */
[----:B------:R-:W4:Y:S01]  /*1270*/  LDS.64 R58, [R8+0x278] ;  /* 0x00027800083a7984 */ /* 0x000f220000000a00 */
[----:B------:R-:W-:-:S03]  /*1280*/  DFMA R36, R24, R56, R36 ;  /* 0x000000381824722b */ /* 0x000fc60000000024 */
[----:B------:R-:W4:Y:S01]  /*1290*/  LDS.64 R56, [R8+0x280] ;  /* 0x0002800008387984 */ /* 0x000f220000000a00 */
[----:B0-----:R-:W-:-:S03]  /*12a0*/  DFMA R40, R24, R66, R40 ;  /* 0x000000421828722b */ /* 0x001fc60000000028 */
[----:B------:R-:W-:Y:S01]  /*12b0*/  LDS.64 R66, [R8+0x318] ;  /* 0x0003180008427984 */ /* 0x000fe20000000a00 */
[----:B-1----:R-:W-:-:S03]  /*12c0*/  DFMA R42, R24, R64, R42 ;  /* 0x00000040182a722b */ /* 0x002fc6000000002a */
[----:B------:R-:W-:Y:S01]  /*12d0*/  LDS.64 R64, [R8+0x320] ;  /* 0x0003200008407984 */ /* 0x000fe20000000a00 */
[----:B--2---:R-:W-:-:S03]  /*12e0*/  DFMA R44, R24, R62, R44 ;  /* 0x0000003e182c722b */ /* 0x004fc6000000002c */
[----:B------:R-:W-:Y:S01]  /*12f0*/  LDS.64 R62, [R8+0x330] ;  /* 0x00033000083e7984 */ /* 0x000fe20000000a00 */
[----:B---3--:R-:W-:-:S03]  /*1300*/  DFMA R22, R24, R60, R22 ;  /* 0x0000003c1816722b */ /* 0x008fc60000000016 */
[----:B------:R-:W-:Y:S01]  /*1310*/  LDS.64 R60, [R8+0x338] ;  /* 0x00033800083c7984 */ /* 0x000fe20000000a00 */
[----:B------:R-:W-:-:S03]  /*1320*/  DFMA R54, R24, R46, R54 ;  /* 0x0000002e1836722b */ /* 0x000fc60000000036 */
[----:B------:R-:W0:Y:S01]  /*1330*/  LDS.64 R46, [R11+0x18] ;  /* 0x000018000b2e7984 */ /* 0x000e220000000a00 */
[----:B----4-:R-:W-:-:S03]  /*1340*/  DFMA R26, R24, R58, R26 ;  /* 0x0000003a181a722b */ /* 0x010fc6000000001a */
[----:B------:R-:W1:Y:S01]  /*1350*/  LDS.64 R58, [R8+0x340] ;  /* 0x00034000083a7984 */ /* 0x000e620000000a00 */
[----:B------:R-:W-:-:S03]  /*1360*/  DFMA R16, R24, R56, R16 ;  /* 0x000000381810722b */ /* 0x000fc60000000010 */
[----:B------:R-:W2:Y:S04]  /*1370*/  LDS.64 R24, [R8+0x328] ;  /* 0x0003280008187984 */ /* 0x000ea80000000a00 */
[----:B------:R-:W3:Y:S01]  /*1380*/  LDS.64 R56, [R8+0x348] ;  /* 0x0003480008387984 */ /* 0x000ee20000000a00 */
[C---:B0-----:R-:W-:Y:S02]  /*1390*/  DFMA R50, R46.reuse, R66, R50 ;  /* 0x000000422e32722b */ /* 0x041fe40000000032 */
[C---:B------:R-:W-:Y:S01]  /*13a0*/  DFMA R48, R46.reuse, R64, R48 ;  /* 0x000000402e30722b */ /* 0x040fe20000000030 */
[----:B------:R-:W0:Y:S01]  /*13b0*/  LDS.64 R66, [R8+0x350] ;  /* 0x0003500008427984 */ /* 0x000e220000000a00 */
[C---:B------:R-:W-:Y:S02]  /*13c0*/  DFMA R28, R46.reuse, R62, R28 ;  /* 0x0000003e2e1c722b */ /* 0x040fe4000000001c */
[C---:B------:R-:W-:Y:S01]  /*13d0*/  DFMA R30, R46.reuse, R60, R30 ;  /* 0x0000003c2e1e722b */ /* 0x040fe2000000001e */
[----:B------:R-:W4:Y:S01]  /*13e0*/  LDS.64 R64, [R8+0x358] ;  /* 0x0003580008407984 */ /* 0x000f220000000a00 */
[----:B-1----:R-:W-:-:S03]  /*13f0*/  DFMA R32, R46, R58, R32 ;  /* 0x0000003a2e20722b */ /* 0x002fc60000000020 */
[----:B------:R-:W1:Y:S01]  /*1400*/  LDS.64 R62, [R8+0x360] ;  /* 0x00036000083e7984 */ /* 0x000e620000000a00 */
[----:B--2---:R-:W-:-:S03]  /*1410*/  DFMA R24, R46, R24, R52 ;  /* 0x000000182e18722b */ /* 0x004fc60000000034 */
[----:B------:R-:W2:Y:S01]  /*1420*/  LDS.64 R60, [R8+0x368] ;  /* 0x00036800083c7984 */ /* 0x000ea20000000a00 */
[----:B---3--:R-:W-:-:S03]  /*1430*/  DFMA R34, R46, R56, R34 ;  /* 0x000000382e22722b */ /* 0x008fc60000000022 */
[----:B------:R-:W3:Y:S04]  /*1440*/  LDS.64 R58, [R8+0x370] ;  /* 0x00037000083a7984 */ /* 0x000ee80000000a00 */
[----:B------:R-:W3:Y:S04]  /*1450*/  LDS.64 R56, [R8+0x378] ;  /* 0x0003780008387984 */ /* 0x000ee80000000a00 */
[----:B------:R-:W3:Y:S01]  /*1460*/  LDS.64 R52, [R8+0x380] ;  /* 0x0003800008347984 */ /* 0x000ee20000000a00 */
[----:B0-----:R-:W-:-:S03]  /*1470*/  DFMA R36, R46, R66, R36 ;  /* 0x000000422e24722b */ /* 0x001fc60000000024 */
[----:B------:R-:W0:Y:S01]  /*1480*/  LDS.64 R66, [R8+0x388] ;  /* 0x0003880008427984 */ /* 0x000e220000000a00 */
[----:B----4-:R-:W-:-:S03]  /*1490*/  DFMA R38, R46, R64, R38 ;  /* 0x000000402e26722b */ /* 0x010fc60000000026 */
[----:B------:R-:W4:Y:S01]  /*14a0*/  LDS.64 R64, [R8+0x390] ;  /* 0x0003900008407984 */ /* 0x000f220000000a00 */
[----:B-1----:R-:W-:-:S03]  /*14b0*/  DFMA R40, R46, R62, R40 ;  /* 0x0000003e2e28722b */ /* 0x002fc60000000028 */
[----:B------:R-:W-:Y:S01]  /*14c0*/  LDS.64 R62, [R8+0x420] ;  /* 0x00042000083e7984 */ /* 0x000fe20000000a00 */
[----:B--2---:R-:W-:-:S03]  /*14d0*/  DFMA R42, R46, R60, R42 ;  /* 0x0000003c2e2a722b */ /* 0x004fc6000000002a */
[----:B------:R-:W-:Y:S01]  /*14e0*/  LDS.64 R60, [R8+0x428] ;  /* 0x00042800083c7984 */ /* 0x000fe20000000a00 */
[----:B---3--:R-:W-:-:S03]  /*14f0*/  DFMA R44, R46, R58, R44 ;  /* 0x0000003a2e2c722b */ /* 0x008fc6000000002c */
[----:B------:R-:W-:Y:S01]  /*1500*/  LDS.64 R58, [R8+0x430] ;  /* 0x00043000083a7984 */ /* 0x000fe20000000a00 */
[----:B------:R-:W-:-:S03]  /*1510*/  DFMA R22, R46, R56, R22 ;  /* 0x000000382e16722b */ /* 0x000fc60000000016 */
[----:B------:R-:W-:Y:S01]  /*1520*/  LDS.64 R56, [R8+0x438] ;  /* 0x0004380008387984 */ /* 0x000fe20000000a00 */
[----:B------:R-:W-:-:S03]  /*1530*/  DFMA R26, R46, R52, R26 ;  /* 0x000000342e1a722b */ /* 0x000fc6000000001a */
[----:B------:R-:W1:Y:S01]  /*1540*/  LDS.64 R52, [R11+0x20] ;  /* 0x000020000b347984 */ /* 0x000e620000000a00 */
[----:B0-----:R-:W-:-:S03]  /*1550*/  DFMA R16, R46, R66, R16 ;  /* 0x000000422e10722b */ /* 0x001fc60000000010 */
[----:B------:R-:W0:Y:S01]  /*1560*/  LDS.64 R66, [R8+0x440] ;  /* 0x0004400008427984 */ /* 0x000e220000000a00 */
[----:B----4-:R-:W-:-:S03]  /*1570*/  DFMA R54, R46, R64, R54 ;  /* 0x000000402e36722b */ /* 0x010fc60000000036 */
[----:B------:R-:W2:Y:S04]  /*1580*/  LDS.64 R64, [R8+0x448] ;  /* 0x0004480008407984 */ /* 0x000ea80000000a00 */
[----:B------:R-:W3:Y:S01]  /*1590*/  LDS.64 R46, [R8+0x470] ;  /* 0x00047000082e7984 */ /* 0x000ee20000000a00 */
[C---:B-1----:R-:W-:Y:S02]  /*15a0*/  DFMA R50, R52.reuse, R62, R50 ;  /* 0x0000003e3432722b */ /* 0x042fe40000000032 */
[C---:B------:R-:W-:Y:S01]  /*15b0*/  DFMA R48, R52.reuse, R60, R48 ;  /* 0x0000003c3430722b */ /* 0x040fe20000000030 */
[----:B------:R-:W1:Y:S01]  /*15c0*/  LDS.64 R62, [R8+0x450] ;  /* 0x00045000083e7984 */ /* 0x000e620000000a00 */
[C---:B------:R-:W-:Y:S02]  /*15d0*/  DFMA R24, R52.reuse, R58, R24 ;  /* 0x0000003a3418722b */ /* 0x040fe40000000018 */
[C---:B------:R-:W-:Y:S01]  /*15e0*/  DFMA R28, R52.reuse, R56, R28 ;  /* 0x00000038341c722b */ /* 0x040fe2000000001c */
[----:B------:R-:W4:Y:S04]  /*15f0*/  LDS.64 R60, [R8+0x458] ;  /* 0x00045800083c7984 */ /* 0x000f280000000a00 */
[----:B------:R-:W4:Y:S04]  /*1600*/  LDS.64 R58, [R8+0x460] ;  /* 0x00046000083a7984 */ /* 0x000f280000000a00 */
[----:B------:R-:W4:Y:S01]  /*1610*/  LDS.64 R56, [R8+0x468] ;  /* 0x0004680008387984 */ /* 0x000f220000000a00 */
[----:B0-----:R-:W-:-:S03]  /*1620*/  DFMA R30, R52, R66, R30 ;  /* 0x00000042341e722b */ /* 0x001fc6000000001e */
[----:B------:R-:W0:Y:S01]  /*1630*/  LDS.64 R66, [R8+0x478] ;  /* 0x0004780008427984 */ /* 0x000e220000000a00 */
[----:B--2---:R-:W-:-:S03]  /*1640*/  DFMA R32, R52, R64, R32 ;  /* 0x000000403420722b */ /* 0x004fc60000000020 */
[----:B------:R-:W2:Y:S01]  /*1650*/  LDS.64 R64, [R8+0x480] ;  /* 0x0004800008407984 */ /* 0x000ea20000000a00 */
[----:B---3--:R-:W-:-:S03]  /*1660*/  DFMA R42, R52, R46, R42 ;  /* 0x0000002e342a722b */ /* 0x008fc6000000002a */
[----:B------:R-:W-:Y:S01]  /*1670*/  LDS.64 R46, [R11+0x28] ;  /* 0x000028000b2e7984 */ /* 0x000fe20000000a00 */
[----:B-1----:R-:W-:-:S03]  /*1680*/  DFMA R34, R52, R62, R34 ;  /* 0x0000003e3422722b */ /* 0x002fc60000000022 */
[----:B------:R-:W1:Y:S01]  /*1690*/  LDS.64 R62, [R8+0x488] ;  /* 0x00048800083e7984 */ /* 0x000e620000000a00 */
[----:B----4-:R-:W-:-:S03]  /*16a0*/  DFMA R36, R52, R60, R36 ;  /* 0x0000003c3424722b */ /* 0x010fc60000000024 */
[----:B------:R-:W3:Y:S01]  /*16b0*/  LDS.64 R60, [R8+0x490] ;  /* 0x00049000083c7984 */ /* 0x000ee20000000a00 */
[----:B------:R-:W-:-:S03]  /*16c0*/  DFMA R38, R52, R58, R38 ;  /* 0x0000003a3426722b */ /* 0x000fc60000000026 */
[----:B------:R-:W4:Y:S01]  /*16d0*/  LDS.64 R58, [R8+0x498] ;  /* 0x00049800083a7984 */ /* 0x000f220000000a00 */
[----:B------:R-:W-:-:S03]  /*16e0*/  DFMA R40, R52, R56, R40 ;  /* 0x000000383428722b */ /* 0x000fc60000000028 */
[----:B------:R-:W4:Y:S01]  /*16f0*/  LDS.64 R56, [R8+0x528] ;  /* 0x0005280008387984 */ /* 0x000f220000000a00 */
[----:B0-----:R-:W-:-:S03]  /*1700*/  DFMA R44, R52, R66, R44 ;  /* 0x00000042342c722b */ /* 0x001fc6000000002c */
[----:B------:R-:W0:Y:S01]  /*1710*/  LDS.64 R66, [R8+0x530] ;  /* 0x0005300008427984 */ /* 0x000e220000000a00 */
[----:B--2---:R-:W-:-:S03]  /*1720*/  DFMA R22, R52, R64, R22 ;  /* 0x000000403416722b */ /* 0x004fc60000000016 */
[----:B------:R-:W2:Y:S01]  /*1730*/  LDS.64 R64, [R8+0x538] ;  /* 0x0005380008407984 */ /* 0x000ea20000000a00 */
[----:B-1----:R-:W-:-:S03]  /*1740*/  DFMA R26, R52, R62, R26 ;  /* 0x0000003e341a722b */ /* 0x002fc6000000001a */
[----:B------:R-:W1:Y:S01]  /*1750*/  LDS.64 R62, [R8+0x540] ;  /* 0x00054000083e7984 */ /* 0x000e620000000a00 */
[----:B---3--:R-:W-:-:S03]  /*1760*/  DFMA R16, R52, R60, R16 ;  /* 0x0000003c3410722b */ /* 0x008fc60000000010 */
[----:B------:R-:W3:Y:S01]  /*1770*/  LDS.64 R60, [R8+0x548] ;  /* 0x00054800083c7984 */ /* 0x000ee20000000a00 */
[----:B----4-:R-:W-:-:S03]  /*1780*/  DFMA R54, R52, R58, R54 ;  /* 0x0000003a3436722b */ /* 0x010fc60000000036 */
[----:B------:R-:W4:Y:S01]  /*1790*/  LDS.64 R58, [R8+0x550] ;  /* 0x00055000083a7984 */ /* 0x000f220000000a00 */
[----:B------:R-:W-:-:S03]  /*17a0*/  DFMA R50, R46, R56, R50 ;  /* 0x000000382e32722b */ /* 0x000fc60000000032 */
[----:B------:R-:W4:Y:S01]  /*17b0*/  LDS.64 R56, [R8+0x558] ;  /* 0x0005580008387984 */ /* 0x000f220000000a00 */
[----:B0-----:R-:W-:-:S03]  /*17c0*/  DFMA R48, R46, R66, R48 ;  /* 0x000000422e30722b */ /* 0x001fc60000000030 */
[----:B------:R-:W0:Y:S01]  /*17d0*/  LDS.64 R52, [R8+0x560] ;  /* 0x0005600008347984 */ /* 0x000e220000000a00 */
[----:B--2---:R-:W-:-:S03]  /*17e0*/  DFMA R24, R46, R64, R24 ;  /* 0x000000402e18722b */ /* 0x004fc60000000018 */
[----:B------:R-:W2:Y:S04]  /*17f0*/  LDS.64 R66, [R8+0x568] ;  /* 0x0005680008427984 */ /* 0x000ea80000000a00 */
        /* <DEDUP_REMOVED lines=12> */
[----:B------:R-:W2:Y:S01]  /*18c0*/  LDS.64 R66, [R8+0x5a0] ;  /* 0x0005a00008427984 */ /* 0x000ea20000000a00 */
[----:B------:R-:W-:-:S03]  /*18d0*/  DFMA R40, R46, R64, R40 ;  /* 0x000000402e28722b */ /* 0x000fc60000000028 */
[----:B------:R-:W-:Y:S01]  /*18e0*/  LDS.64 R64, [R8+0x630] ;  /* 0x0006300008407984 */ /* 0x000fe20000000a00 */
[----:B-1----:R-:W-:-:S03]  /*18f0*/  DFMA R42, R46, R62, R42 ;  /* 0x0000003e2e2a722b */ /* 0x002fc6000000002a */
[----:B------:R-:W-:Y:S01]  /*1900*/  LDS.64 R62, [R8+0x638] ;  /* 0x00063800083e7984 */ /* 0x000fe20000000a00 */
[----:B---3--:R-:W-:-:S03]  /*1910*/  DFMA R44, R46, R60, R44 ;  /* 0x0000003c2e2c722b */ /* 0x008fc6000000002c */
[----:B------:R-:W-:Y:S01]  /*1920*/  LDS.64 R60, [R8+0x640] ;  /* 0x00064000083c7984 */ /* 0x000fe20000000a00 */
[----:B----4-:R-:W-:-:S03]  /*1930*/  DFMA R22, R46, R58, R22 ;  /* 0x0000003a2e16722b */ /* 0x010fc60000000016 */
[----:B------:R-:W-:Y:S01]  /*1940*/  LDS.64 R58, [R8+0x648] ;  /* 0x00064800083a7984 */ /* 0x000fe20000000a00 */
[----:B------:R-:W-:-:S03]  /*1950*/  DFMA R26, R46, R56, R26 ;  /* 0x000000382e1a722b */ /* 0x000fc6000000001a */
[----:B------:R-:W-:Y:S01]  /*1960*/  LDS.64 R56, [R8+0x650] ;  /* 0x0006500008387984 */ /* 0x000fe20000000a00 */
[----:B0-----:R-:W-:-:S03]  /*1970*/  DFMA R16, R46, R52, R16 ;  /* 0x000000342e10722b */ /* 0x001fc60000000010 */
[----:B------:R-:W0:Y:S01]  /*1980*/  LDS.64 R52, [R11+0x30] ;  /* 0x000030000b347984 */ /* 0x000e220000000a00 */
[----:B--2---:R-:W-:-:S03]  /*1990*/  DFMA R54, R46, R66, R54 ;  /* 0x000000422e36722b */ /* 0x004fc60000000036 */
[----:B------:R-:W1:Y:S04]  /*19a0*/  LDS.64 R66, [R8+0x658] ;  /* 0x0006580008427984 */ /* 0x000e680000000a00 */
[----:B------:R-:W2:Y:S01]  /*19b0*/  LDS.64 R46, [R8+0x688] ;  /* 0x00068800082e7984 */ /* 0x000ea20000000a00 */
[C---:B0-----:R-:W-:Y:S02]  /*19c0*/  DFMA R50, R52.reuse, R64, R50 ;  /* 0x000000403432722b */ /* 0x041fe40000000032 */
[C---:B------:R-:W-:Y:S01]  /*19d0*/  DFMA R48, R52.reuse, R62, R48 ;  /* 0x0000003e3430722b */ /* 0x040fe20000000030 */
[----:B------:R-:W0:Y:S01]  /*19e0*/  LDS.64 R64, [R8+0x660] ;  /* 0x0006600008407984 */ /* 0x000e220000000a00 */
[C---:B------:R-:W-:Y:S02]  /*19f0*/  DFMA R24, R52.reuse, R60, R24 ;  /* 0x0000003c3418722b */ /* 0x040fe40000000018 */
[C---:B------:R-:W-:Y:S01]  /*1a00*/  DFMA R28, R52.reuse, R58, R28 ;  /* 0x0000003a341c722b */ /* 0x040fe2000000001c */
[----:B------:R-:W3:Y:S01]  /*1a10*/  LDS.64 R62, [R8+0x668] ;  /* 0x00066800083e7984 */ /* 0x000ee20000000a00 */
[----:B------:R-:W-:-:S02]  /*1a20*/  DFMA R30, R52, R56, R30 ;  /* 0x00000038341e722b */ /* 0x000fc4000000001e */
[C---:B-1----:R-:W-:Y:S01]  /*1a30*/  DFMA R32, R52.reuse, R66, R32 ;  /* 0x000000423420722b */ /* 0x042fe20000000020 */
[----:B------:R-:W1:Y:S01]  /*1a40*/  LDS.64 R60, [R8+0x670] ;  /* 0x00067000083c7984 */ /* 0x000e620000000a00 */
[----:B--2---:R-:W-:-:S03]  /*1a50*/  DFMA R44, R52, R46, R44 ;  /* 0x0000002e342c722b */ /* 0x004fc6000000002c */
[----:B------:R-:W2:Y:S04]  /*1a60*/  LDS.64 R58, [R8+0x678] ;  /* 0x00067800083a7984 */ /* 0x000ea80000000a00 */
[----:B------:R-:W4:Y:S04]  /*1a70*/  LDS.64 R56, [R8+0x680] ;  /* 0x0006800008387984 */ /* 0x000f280000000a00 */
[----:B------:R-:W4:Y:S04]  /*1a80*/  LDS.64 R66, [R8+0x690] ;  /* 0x0006900008427984 */ /* 0x000f280000000a00 */
[----:B------:R-:W-:Y:S01]  /*1a90*/  LDS.64 R46, [R11+0x38] ;  /* 0x000038000b2e7984 */ /* 0x000fe20000000a00 */
[----:B0-----:R-:W-:-:S03]  /*1aa0*/  DFMA R34, R52, R64, R34 ;  /* 0x000000403422722b */ /* 0x001fc60000000022 */
[----:B------:R-:W0:Y:S01]  /*1ab0*/  LDS.64 R64, [R8+0x698] ;  /* 0x0006980008407984 */ /* 0x000e220000000a00 */
[----:B---3--:R-:W-:-:S03]  /*1ac0*/  DFMA R36, R52, R62, R36 ;  /* 0x0000003e3424722b */ /* 0x008fc60000000024 */
[----:B------:R-:W3:Y:S01]  /*1ad0*/  LDS.64 R62, [R8+0x6a0] ;  /* 0x0006a000083e7984 */ /* 0x000ee20000000a00 */
[----:B-1----:R-:W-:-:S03]  /*1ae0*/  DFMA R38, R52, R60, R38 ;  /* 0x0000003c3426722b */ /* 0x002fc60000000026 */
[----:B------:R-:W1:Y:S01]  /*1af0*/  LDS.64 R60, [R8+0x6a8] ;  /* 0x0006a800083c7984 */ /* 0x000e620000000a00 */
[----:B--2---:R-:W-:-:S03]  /*1b00*/  DFMA R40, R52, R58, R40 ;  /* 0x0000003a3428722b */ /* 0x004fc60000000028 */
[----:B------:R-:W2:Y:S01]  /*1b10*/  LDS.64 R58, [R8+0x738] ;  /* 0x00073800083a7984 */ /* 0x000ea20000000a00 */
[----:B----4-:R-:W-:-:S03]  /*1b20*/  DFMA R42, R52, R56, R42 ;  /* 0x00000038342a722b */ /* 0x010fc6000000002a */
[----:B------:R-:W4:Y:S01]  /*1b30*/  LDS.64 R56, [R8+0x740] ;  /* 0x0007400008387984 */ /* 0x000f220000000a00 */
[----:B------:R-:W-:-:S03]  /*1b40*/  DFMA R22, R52, R66, R22 ;  /* 0x000000423416722b */ /* 0x000fc60000000016 */
[----:B------:R-:W4:Y:S01]  /*1b50*/  LDS.64 R66, [R8+0x748] ;  /* 0x0007480008427984 */ /* 0x000f220000000a00 */
        /* <DEDUP_REMOVED lines=11> */
[----:B------:R-:W4:Y:S04]  /*1c10*/  LDS.64 R52, [R8+0x778] ;  /* 0x0007780008347984 */ /* 0x000f280000000a00 */
        /* <DEDUP_REMOVED lines=13> */
[----:B------:R-:W-:Y:S01]  /*1cf0*/  IADD3.X R9, PT, PT, RZ, R69, RZ, P0, !PT ;  /* 0x00000045ff097210 */ /* 0x000fe200007fe4ff */
[----:B------:R-:W-:Y:S01]  /*1d00*/  DFMA R40, R46, R66, R40 ;  /* 0x000000422e28722b */ /* 0x000fe20000000028 */
[----:B------:R-:W-:-:S06]  /*1d10*/  IMAD.WIDE R66, R4, 0x8, R68 ;  /* 0x0000000804427825 */ /* 0x000fcc00078e0244 */
[----:B------:R-:W5:Y:S01]  /*1d20*/  LDG.E.64 R66, desc[UR8][R66.64] ;  /* 0x0000000842427981 */ /* 0x000f62000c1e1b00 */
[C---:B0-----:R-:W-:Y:S01]  /*1d30*/  DFMA R42, R46.reuse, R64, R42 ;  /* 0x000000402e2a722b */ /* 0x041fe2000000002a */
[----:B------:R-:W-:Y:S01]  /*1d40*/  IMAD.WIDE R64, R6, 0x8, R68 ;  /* 0x0000000806407825 */ /* 0x000fe200078e0244 */
[----:B---3--:R-:W-:-:S03]  /*1d50*/  DFMA R44, R46, R62, R44 ;  /* 0x0000003e2e2c722b */ /* 0x008fc6000000002c */
[----:B------:R-:W-:Y:S01]  /*1d60*/  IMAD.WIDE R62, R7, 0x8, R68 ;  /* 0x00000008073e7825 */ /* 0x000fe200078e0244 */
[C---:B-1----:R-:W-:Y:S01]  /*1d70*/  DFMA R22, R46.reuse, R60, R22 ;  /* 0x0000003c2e16722b */ /* 0x042fe20000000016 */
[----:B------:R-:W5:Y:S01]  /*1d80*/  LDG.E.64 R64, desc[UR8][R64.64] ;  /* 0x0000000840407981 */ /* 0x000f62000c1e1b00 */
[----:B--2---:R-:W-:-:S03]  /*1d90*/  DFMA R26, R46, R58, R26 ;  /* 0x0000003a2e1a722b */ /* 0x004fc6000000001a */
[----:B------:R-:W5:Y:S01]  /*1da0*/  LDG.E.64 R62, desc[UR8][R62.64] ;  /* 0x000000083e3e7981 */ /* 0x000f62000c1e1b00 */
[----:B------:R-:W-:Y:S01]  /*1db0*/  IMAD.WIDE R58, R5, 0x8, R18 ;  /* 0x00000008053a7825 */ /* 0x000fe200078e0212 */
[C---:B----4-:R-:W-:Y:S02]  /*1dc0*/  DFMA R16, R46.reuse, R56, R16 ;  /* 0x000000382e10722b */ /* 0x050fe40000000010 */
[----:B------:R-:W5:Y:S01]  /*1dd0*/  LDG.E.64 R68, desc[UR8][R68.64] ;  /* 0x0000000844447981 */ /* 0x000f62000c1e1b00 */
[----:B------:R-:W-:-:S03]  /*1de0*/  DFMA R46, R46, R52, R54 ;  /* 0x000000342e2e722b */ /* 0x000fc60000000036 */
[----:B------:R-:W5:Y:S01]  /*1df0*/  LDG.E.64 R58, desc[UR8][R58.64+0x40] ;  /* 0x000040083a3a7981 */ /* 0x000f62000c1e1b00 */
[----:B------:R-:W-:Y:S01]  /*1e00*/  IADD3 R52, P0, PT, R18, 0x40, RZ ;  /* 0x0000004012347810 */ /* 0x000fe20007f1e0ff */
[--C-:B------:R-:W-:Y:S02]  /*1e10*/  IMAD.WIDE R54, R2, 0x8, R18.reuse ;  /* 0x0000000802367825 */ /* 0x100fe400078e0212 */
[----:B------:R0:W5:Y:S01]  /*1e20*/  LDG.E.64 R60, desc[UR8][R18.64+0x40] ;  /* 0x00004008123c7981 */ /* 0x000162000c1e1b00 */
[----:B------:R-:W-:Y:S02]  /*1e30*/  IADD3.X R53, PT, PT, RZ, R19, RZ, P0, !PT ;  /* 0x00000013ff357210 */ /* 0x000fe400007fe4ff */
[----:B------:R-:W-:Y:S01]  /*1e40*/  ISETP.GE.U32.AND P0, PT, R14, R20, PT ;  /* 0x000000140e00720c */ /* 0x000fe20003f06070 */
[----:B------:R-:W-:Y:S01]  /*1e50*/  IMAD.WIDE R56, R3, 0x8, R18 ;  /* 0x0000000803387825 */ /* 0x000fe200078e0212 */
[----:B------:R-:W5:Y:S02]  /*1e60*/  LDG.E.64 R54, desc[UR8][R54.64+0x40] ;  /* 0x0000400836367981 */ /* 0x000f64000c1e1b00 */
[----:B------:R-:W-:-:S03]  /*1e70*/  ISETP.GE.U32.AND.EX P0, PT, R9, R21, PT, P0 ;  /* 0x000000150900720c */ /* 0x000fc60003f06100 */
[----:B------:R-:W5:Y:S01]  /*1e80*/  LDG.E.64 R56, desc[UR8][R56.64+0x40] ;  /* 0x0000400838387981 */ /* 0x000f62000c1e1b00 */
[----:B0-----:R-:W-:Y:S02]  /*1e90*/  MOV R18, R52 ;  /* 0x0000003400127202 */ /* 0x001fe40000000f00 */
[----:B------:R-:W-:Y:S01]  /*1ea0*/  MOV R19, R53 ;  /* 0x0000003500137202 */ /* 0x000fe20000000f00 */
[----:B------:R-:W-:Y:S06]  /*1eb0*/  BAR.SYNC.DEFER_BLOCKING 0x0 ;  /* 0x0000000000007b1d */ /* 0x000fec0000010000 */
[----:B------:R-:W-:Y:S05]  /*1ec0*/  @!P0 BRA `(.L_x_10) ;  /* 0xffffffec00508947 */ /* 0x000fea000383ffff */
[----:B------:R-:W-:Y:S02]  /*1ed0*/  IADD3 R14, P0, PT, R14, -0x40, RZ ;  /* 0xffffffc00e0e7810 */ /* 0x000fe40007f1e0ff */
[----:B------:R-:W-:Y:S02]  /*1ee0*/  MOV R18, R52 ;  /* 0x0000003400127202 */ /* 0x000fe40000000f00 */
[----:B------:R-:W-:Y:S02]  /*1ef0*/  MOV R19, R53 ;  /* 0x0000003500137202 */ /* 0x000fe40000000f00 */
[----:B------:R-:W-:-:S07]  /*1f00*/  IADD3.X R15, PT, PT, R9, -0x1, RZ, P0, !PT ;  /* 0xffffffff090f7810 */ /* 0x000fce00007fe4ff */
.L_x_8:
[----:B-----5:R-:W-:Y:S01]  /*1f10*/  STS.64 [R10], R68 ;  /* 0x000000440a007388 */ /* 0x020fe20000000a00 */
[----:B------:R-:W-:Y:S05]  /*1f20*/  WARPSYNC.ALL ;  /* 0x0000000000007948 */ /* 0x000fea0003800000 */
[----:B------:R-:W-:Y:S01]  /*1f30*/  STS.64 [R10+0x40], R66 ;  /* 0x000040420a007388 */ /* 0x000fe20000000a00 */
[----:B------:R-:W0:Y:S03]  /*1f40*/  LDC R9, c[0x0][0x3a0] ;  /* 0x0000e800ff097b82 */ /* 0x000e260000000800 */
[----:B------:R-:W-:Y:S04]  /*1f50*/  STS.64 [R10+0x88], R64 ;  /* 0x000088400a007388 */ /* 0x000fe80000000a00 */
[----:B------:R-:W-:Y:S04]  /*1f60*/  STS.64 [R10+0xc8], R62 ;  /* 0x0000c83e0a007388 */ /* 0x000fe80000000a00 */
[----:B------:R-:W-:Y:S04]  /*1f70*/  STS.64 [R12], R60 ;  /* 0x0000003c0c007388 */ /* 0x000fe80000000a00 */
[----:B------:R-:W-:Y:S04]  /*1f80*/  STS.64 [R12+0x240], R54 ;  /* 0x000240360c007388 */ /* 0x000fe80000000a00 */
[----:B------:R-:W-:Y:S04]  /*1f90*/  STS.64 [R12+0x480], R56 ;  /* 0x000480380c007388 */ /* 0x000fe80000000a00 */
[----:B------:R-:W-:Y:S01]  /*1fa0*/  STS.64 [R12+0x6c0], R58 ;  /* 0x0006c03a0c007388 */ /* 0x000fe20000000a00 */
[----:B------:R-:W-:Y:S06]  /*1fb0*/  BAR.SYNC.DEFER_BLOCKING 0x0 ;  /* 0x0000000000007b1d */ /* 0x000fec0000010000 */
[----:B------:R-:W1:Y:S01]  /*1fc0*/  S2R R13, SR_TID.X ;  /* 0x00000000000d7919 */ /* 0x000e620000002100 */
[----:B------:R-:W-:Y:S04]  /*1fd0*/  LDS.64 R20, [R11] ;  /* 0x000000000b147984 */ /* 0x000fe80000000a00 */
[----:B------:R-:W2:Y:S04]  /*1fe0*/  LDS.64 R66, [R8+0x10] ;  /* 0x0000100008427984 */ /* 0x000ea80000000a00 */
[----:B------:R-:W3:Y:S04]  /*1ff0*/  LDS.64 R64, [R8+0x18] ;  /* 0x0000180008407984 */ /* 0x000ee80000000a00 */
[----:B------:R-:W4:Y:S04]  /*2000*/  LDS.64 R62, [R8+0x20] ;  /* 0x00002000083e7984 */ /* 0x000f280000000a00 */
[----:B------:R-:W0:Y:S04]  /*2010*/  LDS.64 R60, [R8+0x28] ;  /* 0x00002800083c7984 */ /* 0x000e280000000a00 */
[----:B------:R-:W1:Y:S04]  /*2020*/  LDS.64 R54, [R8+0x30] ;  /* 0x0000300008367984 */ /* 0x000e680000000a00 */
[----:B------:R-:W1:Y:S04]  /*2030*/  LDS.64 R52, [R8+0x38] ;  /* 0x0000380008347984 */ /* 0x000e680000000a00 */
[----:B------:R-:W1:Y:S04]  /*2040*/  LDS.64 R70, [R8] ;  /* 0x0000000008467984 */ /* 0x000e680000000a00 */
[----:B------:R-:W1:Y:S04]  /*2050*/  LDS.64 R68, [R8+0x8] ;  /* 0x0000080008447984 */ /* 0x000e680000000a00 */
[----:B------:R-:W1:Y:S04]  /*2060*/  LDS.64 R58, [R8+0x60] ;  /* 0x00006000083a7984 */ /* 0x000e680000000a00 */
[----:B------:R-:W1:Y:S01]  /*2070*/  LDS.64 R56, [R8+0x68] ;  /* 0x0000680008387984 */ /* 0x000e620000000a00 */
[----:B--2---:R-:W-:-:S03]  /*2080*/  DFMA R24, R20, R66, R24 ;  /* 0x000000421418722b */ /* 0x004fc60000000018 */
[----:B------:R-:W2:Y:S01]  /*2090*/  LDS.64 R66, [R8+0x40] ;  /* 0x0000400008427984 */ /* 0x000ea20000000a00 */
[----:B---3--:R-:W-:-:S03]  /*20a0*/  DFMA R28, R20, R64, R28 ;  /* 0x00000040141c722b */ /* 0x008fc6000000001c */
[----:B------:R-:W3:Y:S01]  /*20b0*/  LDS.64 R64, [R8+0x48] ;  /* 0x0000480008407984 */ /* 0x000ee20000000a00 */
[----:B----4-:R-:W-:-:S03]  /*20c0*/  DFMA R30, R20, R62, R30 ;  /* 0x0000003e141e722b */ /* 0x010fc6000000001e */
[----:B------:R-:W4:Y:S01]  /*20d0*/  LDS.64 R62, [R8+0x50] ;  /* 0x00005000083e7984 */ /* 0x000f220000000a00 */
[----:B0-----:R-:W-:-:S03]  /*20e0*/  DFMA R32, R20, R60, R32 ;  /* 0x0000003c1420722b */ /* 0x001fc60000000020 */
[----:B------:R-:W0:Y:S01]  /*20f0*/  LDS.64 R60, [R8+0x58] ;  /* 0x00005800083c7984 */ /* 0x000e220000000a00 */
[----:B-1----:R-:W-:-:S03]  /*2100*/  DFMA R34, R20, R54, R34 ;  /* 0x000000361422722b */ /* 0x002fc60000000022 */
[----:B------:R-:W1:Y:S01]  /*2110*/  LDS.64 R54, [R8+0x70] ;  /* 0x0000700008367984 */ /* 0x000e620000000a00 */
[----:B------:R-:W-:-:S03]  /*2120*/  DFMA R36, R20, R52, R36 ;  /* 0x000000341424722b */ /* 0x000fc60000000024 */
[----:B------:R-:W1:Y:S01]  /*2130*/  LDS.64 R52, [R8+0x78] ;  /* 0x0000780008347984 */ /* 0x000e620000000a00 */
[----:B------:R-:W-:-:S03]  /*2140*/  DFMA R50, R20, R70, R50 ;  /* 0x000000461432722b */ /* 0x000fc60000000032 */
[----:B------:R-:W-:Y:S01]  /*2150*/  LDS.64 R70, [R8+0x650] ;  /* 0x0006500008467984 */ /* 0x000fe20000000a00 */
[----:B------:R-:W-:-:S03]  /*2160*/  DFMA R48, R20, R68, R48 ;  /* 0x000000441430722b */ /* 0x000fc60000000030 */
[----:B------:R-:W-:Y:S01]  /*2170*/  LDS.64 R68, [R8+0x258] ;  /* 0x0002580008447984 */ /* 0x000fe20000000a00 */
[----:B------:R-:W-:-:S03]  /*2180*/  DFMA R22, R20, R58, R22 ;  /* 0x0000003a1416722b */ /* 0x000fc60000000016 */
[----:B------:R-:W-:Y:S01]  /*2190*/  LDS.64 R58, [R8+0x128] ;  /* 0x00012800083a7984 */ /* 0x000fe20000000a00 */
[----:B------:R-:W-:-:S03]  /*21a0*/  DFMA R26, R20, R56, R26 ;  /* 0x00000038141a722b */ /* 0x000fc6000000001a */
[----:B------:R-:W-:Y:S01]  /*21b0*/  LDS.64 R56, [R8+0x130] ;  /* 0x0001300008387984 */ /* 0x000fe20000000a00 */
[----:B--2---:R-:W-:-:S03]  /*21c0*/  DFMA R38, R20, R66, R38 ;  /* 0x000000421426722b */ /* 0x004fc60000000026 */
[----:B------:R-:W-:Y:S01]  /*21d0*/  LDS.64 R66, [R8+0x108] ;  /* 0x0001080008427984 */ /* 0x000fe20000000a00 */
[----:B---3--:R-:W-:-:S03]  /*21e0*/  DFMA R40, R20, R64, R40 ;  /* 0x000000401428722b */ /* 0x008fc60000000028 */
[----:B------:R-:W-:Y:S01]  /*21f0*/  LDS.64 R64, [R8+0x110] ;  /* 0x0001100008407984 */ /* 0x000fe20000000a00 */
[----:B----4-:R-:W-:-:S03]  /*2200*/  DFMA R42, R20, R62, R42 ;  /* 0x0000003e142a722b */ /* 0x010fc6000000002a */
[----:B------:R-:W-:Y:S01]  /*2210*/  LDS.64 R62, [R8+0x118] ;  /* 0x00011800083e7984 */ /* 0x000fe20000000a00 */
[----:B0-----:R-:W-:-:S03]  /*2220*/  DFMA R44, R20, R60, R44 ;  /* 0x0000003c142c722b */ /* 0x001fc6000000002c */
[----:B------:R-:W-:Y:S01]  /*2230*/  LDS.64 R60, [R8+0x120] ;  /* 0x00012000083c7984 */ /* 0x000fe20000000a00 */
[----:B-1----:R-:W-:-:S03]  /*2240*/  DFMA R16, R20, R54, R16 ;  /* 0x000000361410722b */ /* 0x002fc60000000010 */
[----:B------:R-:W-:Y:S01]  /*2250*/  LDS.64 R54, [R8+0x140] ;  /* 0x0001400008367984 */ /* 0x000fe20000000a00 */
[----:B------:R-:W-:-:S03]  /*2260*/  DFMA R46, R20, R52, R46 ;  /* 0x00000034142e722b */ /* 0x000fc6000000002e */
[----:B------:R-:W0:Y:S04]  /*2270*/  LDS.64 R20, [R11+0x8] ;  /* 0x000008000b147984 */ /* 0x000e280000000a00 */
[----:B------:R-:W1:Y:S01]  /*2280*/  LDS.64 R52, [R8+0x138] ;  /* 0x0001380008347984 */ /* 0x000e620000000a00 */
[C---:B0-----:R-:W-:Y:S02]  /*2290*/  DFMA R50, R20.reuse, R66, R50 ;  /* 0x000000421432722b */ /* 0x041fe40000000032 */
[C---:B------:R-:W-:Y:S01]  /*22a0*/  DFMA R48, R20.reuse, R64, R48 ;  /* 0x000000401430722b */ /* 0x040fe20000000030 */
[----:B------:R-:W0:Y:S01]  /*22b0*/  LDS.64 R66, [R8+0x148] ;  /* 0x0001480008427984 */ /* 0x000e220000000a00 */
[C---:B------:R-:W-:Y:S02]  /*22c0*/  DFMA R24, R20.reuse, R62, R24 ;  /* 0x0000003e1418722b */ /* 0x040fe40000000018 */
[C---:B------:R-:W-:Y:S01]  /*22d0*/  DFMA R28, R20.reuse, R60, R28 ;  /* 0x0000003c141c722b */ /* 0x040fe2000000001c */
[----:B------:R-:W2:Y:S01]  /*22e0*/  LDS.64 R64, [R8+0x150] ;  /* 0x0001500008407984 */ /* 0x000ea20000000a00 */
[----:B------:R-:W-:-:S02]  /*22f0*/  DFMA R30, R20, R58, R30 ;  /* 0x0000003a141e722b */ /* 0x000fc4000000001e */
[C---:B------:R-:W-:Y:S01]  /*2300*/  DFMA R32, R20.reuse, R56, R32 ;  /* 0x000000381420722b */ /* 0x040fe20000000020 */
[----:B------:R-:W3:Y:S01]  /*2310*/  LDS.64 R62, [R8+0x158] ;  /* 0x00015800083e7984 */ /* 0x000ee20000000a00 */
[C---:B-1----:R-:W-:Y:S02]  /*2320*/  DFMA R34, R20.reuse, R52, R34 ;  /* 0x000000341422722b */ /* 0x042fe40000000022 */
[C---:B------:R-:W-:Y:S01]  /*2330*/  DFMA R36, R20.reuse, R54, R36 ;  /* 0x000000361424722b */ /* 0x040fe20000000024 */
[----:B------:R-:W1:Y:S04]  /*2340*/  LDS.64 R60, [R8+0x160] ;  /* 0x00016000083c7984 */ /* 0x000e680000000a00 */
[----:B------:R-:W4:Y:S04]  /*2350*/  LDS.64 R58, [R8+0x168] ;  /* 0x00016800083a7984 */ /* 0x000f280000000a00 */
[----:B------:R-:W4:Y:S04]  /*2360*/  LDS.64 R52, [R8+0x170] ;  /* 0x0001700008347984 */ /* 0x000f280000000a00 */
[----:B------:R-:W4:Y:S04]  /*2370*/  LDS.64 R56, [R8+0x178] ;  /* 0x0001780008387984 */ /* 0x000f280000000a00 */
[----:B------:R-:W4:Y:S01]  /*2380*/  LDS.64 R54, [R8+0x180] ;  /* 0x0001800008367984 */ /* 0x000f220000000a00 */
[----:B0-----:R-:W-:-:S03]  /*2390*/  DFMA R38, R20, R66, R38 ;  /* 0x000000421426722b */ /* 0x001fc60000000026 */
[----:B------:R-:W-:Y:S01]  /*23a0*/  LDS.64 R66, [R8+0x260] ;  /* 0x0002600008427984 */ /* 0x000fe20000000a00 */
[----:B--2---:R-:W-:-:S03]  /*23b0*/  DFMA R40, R20, R64, R40 ;  /* 0x000000401428722b */ /* 0x004fc60000000028 */
[----:B------:R-:W-:Y:S01]  /*23c0*/  LDS.64 R64, [R8+0x228] ;  /* 0x0002280008407984 */ /* 0x000fe20000000a00 */
[----:B---3--:R-:W-:-:S03]  /*23d0*/  DFMA R42, R20, R62, R42 ;  /* 0x0000003e142a722b */ /* 0x008fc6000000002a */
[----:B------:R-:W-:Y:S01]  /*23e0*/  LDS.64 R62, [R8+0x210] ;  /* 0x00021000083e7984 */ /* 0x000fe20000000a00 */
[----:B-1----:R-:W-:-:S03]  /*23f0*/  DFMA R44, R20, R60, R44 ;  /* 0x0000003c142c722b */ /* 0x002fc6000000002c */
[----:B------:R-:W-:Y:S01]  /*2400*/  LDS.64 R60, [R8+0x218] ;  /* 0x00021800083c7984 */ /* 0x000fe20000000a00 */
[----:B----4-:R-:W-:-:S03]  /*2410*/  DFMA R22, R20, R58, R22 ;  /* 0x0000003a1416722b */ /* 0x010fc60000000016 */
[----:B------:R-:W-:Y:S01]  /*2420*/  LDS.64 R58, [R8+0x220] ;  /* 0x00022000083a7984 */ /* 0x000fe20000000a00 */
[----:B------:R-:W-:-:S03]  /*2430*/  DFMA R52, R20, R52, R26 ;  /* 0x000000341434722b */ /* 0x000fc6000000001a */
[----:B------:R-:W0:Y:S01]  /*2440*/  LDS.64 R26, [R11+0x10] ;  /* 0x000010000b1a7984 */ /* 0x000e220000000a00 */
[----:B------:R-:W-:-:S03]  /*2450*/  DFMA R16, R20, R56, R16 ;  /* 0x000000381410722b */ /* 0x000fc60000000010 */
[----:B------:R-:W1:Y:S01]  /*2460*/  LDS.64 R56, [R8+0x230] ;  /* 0x0002300008387984 */ /* 0x000e620000000a00 */
[----:B------:R-:W-:-:S03]  /*2470*/  DFMA R46, R20, R54, R46 ;  /* 0x00000036142e722b */ /* 0x000fc6000000002e */
[----:B------:R-:W2:Y:S04]  /*2480*/  LDS.64 R20, [R8+0x240] ;  /* 0x0002400008147984 */ /* 0x000ea80000000a00 */
[----:B------:R-:W3:Y:S01]  /*2490*/  LDS.64 R54, [R8+0x238] ;  /* 0x0002380008367984 */ /* 0x000ee20000000a00 */
[C---:B0-----:R-:W-:Y:S02]  /*24a0*/  DFMA R50, R26.reuse, R62, R50 ;  /* 0x0000003e1a32722b */ /* 0x041fe40000000032 */
[C---:B------:R-:W-:Y:S01]  /*24b0*/  DFMA R48, R26.reuse, R60, R48 ;  /* 0x0000003c1a30722b */ /* 0x040fe20000000030 */
[----:B------:R-:W0:Y:S01]  /*24c0*/  LDS.64 R62, [R8+0x270] ;  /* 0x00027000083e7984 */ /* 0x000e220000000a00 */
[C---:B-1----:R-:W-:Y:S02]  /*24d0*/  DFMA R30, R26.reuse, R56, R30 ;  /* 0x000000381a1e722b */ /* 0x042fe4000000001e */
[C---:B------:R-:W-:Y:S01]  /*24e0*/  DFMA R24, R26.reuse, R58, R24 ;  /* 0x0000003a1a18722b */ /* 0x040fe20000000018 */
[----:B------:R-:W1:Y:S01]  /*24f0*/  LDS.64 R60, [R8+0x248] ;  /* 0x00024800083c7984 */ /* 0x000e620000000a00 */
[----:B--2---:R-:W-:-:S02]  /*2500*/  DFMA R34, R26, R20, R34 ;  /* 0x000000141a22722b */ /* 0x004fc40000000022 */
[C---:B------:R-:W-:Y:S01]  /*2510*/  DFMA R28, R26.reuse, R64, R28 ;  /* 0x000000401a1c722b */ /* 0x040fe2000000001c */
[----:B------:R-:W2:Y:S01]  /*2520*/  LDS.64 R20, [R8+0x280] ;  /* 0x0002800008147984 */ /* 0x000ea20000000a00 */
[C---:B---3--:R-:W-:Y:S02]  /*2530*/  DFMA R32, R26.reuse, R54, R32 ;  /* 0x000000361a20722b */ /* 0x048fe40000000020 */
[C---:B------:R-:W-:Y:S01]  /*2540*/  DFMA R42, R26.reuse, R66, R42 ;  /* 0x000000421a2a722b */ /* 0x040fe2000000002a */
[----:B------:R-:W3:Y:S01]  /*2550*/  LDS.64 R56, [R8+0x278] ;  /* 0x0002780008387984 */ /* 0x000ee20000000a00 */
[----:B------:R-:W-:-:S03]  /*2560*/  DFMA R40, R26, R68, R40 ;  /* 0x000000441a28722b */ /* 0x000fc60000000028 */
[----:B------:R-:W4:Y:S04]  /*2570*/  LDS.64 R58, [R8+0x250] ;  /* 0x00025000083a7984 */ /* 0x000f280000000a00 */
[----:B------:R-:W4:Y:S04]  /*2580*/  LDS.64 R64, [R8+0x268] ;  /* 0x0002680008407984 */ /* 0x000f280000000a00 */
[----:B------:R-:W4:Y:S04]  /*2590*/  LDS.64 R54, [R8+0x288] ;  /* 0x0002880008367984 */ /* 0x000f280000000a00 */
[----:B------:R-:W-:Y:S04]  /*25a0*/  LDS.64 R66, [R8+0x340] ;  /* 0x0003400008427984 */ /* 0x000fe80000000a00 */
[----:B------:R-:W-:Y:S01]  /*25b0*/  LDS.64 R68, [R8+0x570] ;  /* 0x0005700008447984 */ /* 0x000fe20000000a00 */
[----:B0-----:R-:W-:-:S03]  /*25c0*/  DFMA R22, R26, R62, R22 ;  /* 0x0000003e1a16722b */ /* 0x001fc60000000016 */
[----:B------:R-:W-:Y:S01]  /*25d0*/  LDS.64 R62, [R8+0x320] ;  /* 0x00032000083e7984 */ /* 0x000fe20000000a00 */
[----:B-1----:R-:W-:-:S03]  /*25e0*/  DFMA R36, R26, R60, R36 ;  /* 0x0000003c1a24722b */ /* 0x002fc60000000024 */
[----:B------:R-:W-:Y:S01]  /*25f0*/  LDS.64 R60, [R8+0x328] ;  /* 0x00032800083c7984 */ /* 0x000fe20000000a00 */
[----:B--2---:R-:W-:-:S03]  /*2600*/  DFMA R20, R26, R20, R16 ;  /* 0x000000141a14722b */ /* 0x004fc60000000010 */
[----:B------:R-:W0:Y:S01]  /*2610*/  LDS.64 R16, [R11+0x18] ;  /* 0x000018000b107984 */ /* 0x000e220000000a00 */
[----:B---3--:R-:W-:-:S03]  /*2620*/  DFMA R52, R26, R56, R52 ;  /* 0x000000381a34722b */ /* 0x008fc60000000034 */
[----:B------:R-:W1:Y:S01]  /*2630*/  LDS.64 R56, [R8+0x338] ;  /* 0x0003380008387984 */ /* 0x000e620000000a00 */
[----:B----4-:R-:W-:-:S03]  /*2640*/  DFMA R38, R26, R58, R38 ;  /* 0x0000003a1a26722b */ /* 0x010fc60000000026 */
[----:B------:R-:W2:Y:S01]  /*2650*/  LDS.64 R58, [R8+0x330] ;  /* 0x00033000083a7984 */ /* 0x000ea20000000a00 */
[----:B------:R-:W-:-:S03]  /*2660*/  DFMA R44, R26, R64, R44 ;  /* 0x000000401a2c722b */ /* 0x000fc6000000002c */
[----:B------:R-:W3:Y:S01]  /*2670*/  LDS.64 R64, [R8+0x318] ;  /* 0x0003180008407984 */ /* 0x000ee20000000a00 */
[----:B------:R-:W-:-:S03]  /*2680*/  DFMA R46, R26, R54, R46 ;  /* 0x000000361a2e722b */ /* 0x000fc6000000002e */
[----:B------:R-:W4:Y:S04]  /*2690*/  LDS.64 R26, [R8+0x348] ;  /* 0x00034800081a7984 */ /* 0x000f280000000a00 */
[----:B------:R-:W4:Y:S01]  /*26a0*/  LDS.64 R54, [R8+0x350] ;  /* 0x0003500008367984 */ /* 0x000f220000000a00 */
[C---:B0-----:R-:W-:Y:S02]  /*26b0*/  DFMA R48, R16.reuse, R62, R48 ;  /* 0x0000003e1030722b */ /* 0x041fe40000000030 */
[C---:B------:R-:W-:Y:S01]  /*26c0*/  DFMA R24, R16.reuse, R60, R24 ;  /* 0x0000003c1018722b */ /* 0x040fe20000000018 */
[----:B------:R-:W0:Y:S01]  /*26d0*/  LDS.64 R62, [R8+0x360] ;  /* 0x00036000083e7984 */ /* 0x000e220000000a00 */
[C---:B-1----:R-:W-:Y:S02]  /*26e0*/  DFMA R30, R16.reuse, R56, R30 ;  /* 0x00000038101e722b */ /* 0x042fe4000000001e */
[C---:B------:R-:W-:Y:S01]  /*26f0*/  DFMA R66, R16.reuse, R66, R32 ;  /* 0x000000421042722b */ /* 0x040fe20000000020 */
        /* <DEDUP_REMOVED lines=8> */
[----:B------:R-:W4:Y:S04]  /*2780*/  LDS.64 R34, [R8+0x390] ;  /* 0x0003900008227984 */ /* 0x000f280000000a00 */
[----:B------:R-:W4:Y:S04]  /*2790*/  LDS.64 R58, [R8+0x380] ;  /* 0x00038000083a7984 */ /* 0x000f280000000a00 */
[----:B------:R-:W4:Y:S01]  /*27a0*/  LDS.64 R36, [R8+0x388] ;  /* 0x0003880008247984 */ /* 0x000f220000000a00 */
[----:B0-----:R-:W-:-:S03]  /*27b0*/  DFMA R40, R16, R62, R40 ;  /* 0x0000003e1028722b */ /* 0x001fc60000000028 */
[----:B------:R-:W-:Y:S01]  /*27c0*/  LDS.64 R62, [R11+0x20] ;  /* 0x000020000b3e7984 */ /* 0x000fe20000000a00 */
[----:B-1----:R-:W-:-:S03]  /*27d0*/  DFMA R42, R16, R60, R42 ;  /* 0x0000003c102a722b */ /* 0x002fc6000000002a */
[----:B------:R-:W0:Y:S01]  /*27e0*/  LDS.64 R60, [R8+0x420] ;  /* 0x00042000083c7984 */ /* 0x000e220000000a00 */
[----:B--2---:R-:W-:-:S03]  /*27f0*/  DFMA R22, R16, R56, R22 ;  /* 0x000000381016722b */ /* 0x004fc60000000016 */
[----:B------:R-:W1:Y:S01]  /*2800*/  LDS.64 R56, [R8+0x440] ;  /* 0x0004400008387984 */ /* 0x000e620000000a00 */
[----:B---3--:R-:W-:-:S03]  /*2810*/  DFMA R32, R16, R32, R44 ;  /* 0x000000201020722b */ /* 0x008fc6000000002c */
[----:B------:R-:W2:Y:S01]  /*2820*/  LDS.64 R44, [R8+0x430] ;  /* 0x00043000082c7984 */ /* 0x000ea20000000a00 */
[C---:B----4-:R-:W-:Y:S02]  /*2830*/  DFMA R38, R16.reuse, R64, R38 ;  /* 0x000000401026722b */ /* 0x050fe40000000026 */
[C---:B------:R-:W-:Y:S01]  /*2840*/  DFMA R46, R16.reuse, R34, R46 ;  /* 0x00000022102e722b */ /* 0x040fe2000000002e */
[----:B------:R-:W3:Y:S01]  /*2850*/  LDS.64 R34, [R8+0x448] ;  /* 0x0004480008227984 */ /* 0x000ee20000000a00 */
[----:B------:R-:W-:-:S03]  /*2860*/  DFMA R64, R16, R58, R52 ;  /* 0x0000003a1040722b */ /* 0x000fc60000000034 */
[----:B------:R-:W4:Y:S01]  /*2870*/  LDS.64 R52, [R8+0x438] ;  /* 0x0004380008347984 */ /* 0x000f220000000a00 */
[----:B------:R-:W-:-:S03]  /*2880*/  DFMA R20, R16, R36, R20 ;  /* 0x000000241014722b */ /* 0x000fc60000000014 */
[----:B------:R-:W4:Y:S04]  /*2890*/  LDS.64 R16, [R8+0x450] ;  /* 0x0004500008107984 */ /* 0x000f280000000a00 */
[----:B------:R-:W4:Y:S04]  /*28a0*/  LDS.64 R58, [R8+0x428] ;  /* 0x00042800083a7984 */ /* 0x000f280000000a00 */
[----:B------:R-:W4:Y:S01]  /*28b0*/  LDS.64 R36, [R8+0x478] ;  /* 0x0004780008247984 */ /* 0x000f220000000a00 */
[C---:B0-----:R-:W-:Y:S02]  /*28c0*/  DFMA R50, R62.reuse, R60, R50 ;  /* 0x0000003c3e32722b */ /* 0x041fe40000000032 */
[C---:B-1----:R-:W-:Y:S01]  /*28d0*/  DFMA R60, R62.reuse, R56, R30 ;  /* 0x000000383e3c722b */ /* 0x042fe2000000001e */
[----:B------:R-:W0:Y:S01]  /*28e0*/  LDS.64 R56, [R8+0x460] ;  /* 0x0004600008387984 */ /* 0x000e220000000a00 */
[----:B--2---:R-:W-:-:S03]  /*28f0*/  DFMA R24, R62, R44, R24 ;  /* 0x0000002c3e18722b */ /* 0x004fc60000000018 */
[----:B------:R-:W1:Y:S04]  /*2900*/  LDS.64 R44, [R8+0x480] ;  /* 0x00048000082c7984 */ /* 0x000e680000000a00 */
[----:B------:R-:W2:Y:S01]  /*2910*/  LDS.64 R30, [R8+0x470] ;  /* 0x00047000081e7984 */ /* 0x000ea20000000a00 */
[C---:B---3--:R-:W-:Y:S02]  /*2920*/  DFMA R34, R62.reuse, R34, R66 ;  /* 0x000000223e22722b */ /* 0x048fe40000000042 */
[C---:B----4-:R-:W-:Y:S01]  /*2930*/  DFMA R28, R62.reuse, R52, R28 ;  /* 0x000000343e1c722b */ /* 0x050fe2000000001c */
[----:B------:R-:W3:Y:S01]  /*2940*/  LDS.64 R52, [R8+0x468] ;  /* 0x0004680008347984 */ /* 0x000ee20000000a00 */
[----:B------:R-:W-:-:S03]  /*2950*/  DFMA R66, R62, R16, R26 ;  /* 0x000000103e42722b */ /* 0x000fc6000000001a */
[----:B------:R-:W4:Y:S01]  /*2960*/  LDS.64 R26, [R8+0x488] ;  /* 0x00048800081a7984 */ /* 0x000f220000000a00 */
[----:B------:R-:W-:-:S03]  /*2970*/  DFMA R48, R62, R58, R48 ;  /* 0x0000003a3e30722b */ /* 0x000fc60000000030 */
[----:B------:R-:W4:Y:S01]  /*2980*/  LDS.64 R16, [R8+0x490] ;  /* 0x0004900008107984 */ /* 0x000f220000000a00 */
[----:B------:R-:W-:-:S03]  /*2990*/  DFMA R32, R62, R36, R32 ;  /* 0x000000243e20722b */ /* 0x000fc60000000020 */
[----:B------:R-:W4:Y:S04]  /*29a0*/  LDS.64 R58, [R8+0x458] ;  /* 0x00045800083a7984 */ /* 0x000f280000000a00 */
[----:B------:R-:W-:Y:S01]  /*29b0*/  LDS.64 R36, [R8+0x530] ;  /* 0x0005300008247984 */ /* 0x000fe20000000a00 */
[C---:B0-----:R-:W-:Y:S02]  /*29c0*/  DFMA R38, R62.reuse, R56, R38 ;  /* 0x000000383e26722b */ /* 0x041fe40000000026 */
[C---:B-1----:R-:W-:Y:S01]  /*29d0*/  DFMA R56, R62.reuse, R44, R22 ;  /* 0x0000002c3e38722b */ /* 0x042fe20000000016 */
[----:B------:R-:W0:Y:S01]  /*29e0*/  LDS.64 R44, [R11+0x28] ;  /* 0x000028000b2c7984 */ /* 0x000e220000000a00 */
[----:B--2---:R-:W-:-:S03]  /*29f0*/  DFMA R30, R62, R30, R42 ;  /* 0x0000001e3e1e722b */ /* 0x004fc6000000002a */
[----:B------:R-:W1:Y:S04]  /*2a00*/  LDS.64 R22, [R8+0x528] ;  /* 0x0005280008167984 */ /* 0x000e680000000a00 */
[----:B------:R-:W2:Y:S01]  /*2a10*/  LDS.64 R42, [R8+0x538] ;  /* 0x00053800082a7984 */ /* 0x000ea20000000a00 */
[----:B---3--:R-:W-:-:S03]  /*2a20*/  DFMA R40, R62, R52, R40 ;  /* 0x000000343e28722b */ /* 0x008fc60000000028 */
[----:B------:R-:W3:Y:S01]  /*2a30*/  LDS.64 R52, [R8+0x498] ;  /* 0x0004980008347984 */ /* 0x000ee20000000a00 */
[C---:B----4-:R-:W-:Y:S02]  /*2a40*/  DFMA R26, R62.reuse, R26, R64 ;  /* 0x0000001a3e1a722b */ /* 0x050fe40000000040 */
[C---:B------:R-:W-:Y:S01]  /*2a50*/  DFMA R64, R62.reuse, R16, R20 ;  /* 0x000000103e40722b */ /* 0x040fe20000000014 */
[----:B------:R-:W4:Y:S01]  /*2a60*/  LDS.64 R20, [R8+0x548] ;  /* 0x0005480008147984 */ /* 0x000f220000000a00 */
[----:B------:R-:W-:-:S03]  /*2a70*/  DFMA R54, R62, R58, R54 ;  /* 0x0000003a3e36722b */ /* 0x000fc60000000036 */
[----:B------:R-:W4:Y:S04]  /*2a80*/  LDS.64 R16, [R8+0x550] ;  /* 0x0005500008107984 */ /* 0x000f280000000a00 */
[----:B------:R-:W4:Y:S01]  /*2a90*/  LDS.64 R58, [R8+0x540] ;  /* 0x00054000083a7984 */ /* 0x000f220000000a00 */
[C---:B0-----:R-:W-:Y:S02]  /*2aa0*/  DFMA R36, R44.reuse, R36, R48 ;  /* 0x000000242c24722b */ /* 0x041fe40000000030 */
[C---:B------:R-:W-:Y:S02]  /*2ab0*/  DFMA R40, R44.reuse, R68, R40 ;  /* 0x000000442c28722b */ /* 0x040fe40000000028 */
[C---:B-1----:R-:W-:Y:S01]  /*2ac0*/  DFMA R22, R44.reuse, R22, R50 ;  /* 0x000000162c16722b */ /* 0x042fe20000000032 */
[----:B------:R-:W0:Y:S01]  /*2ad0*/  LDS.64 R50, [R8+0x560] ;  /* 0x0005600008327984 */ /* 0x000e220000000a00 */
[----:B--2---:R-:W-:-:S03]  /*2ae0*/  DFMA R48, R44, R42, R24 ;  /* 0x0000002a2c30722b */ /* 0x004fc60000000018 */
[----:B------:R-:W1:Y:S01]  /*2af0*/  LDS.64 R42, [R8+0x568] ;  /* 0x00056800082a7984 */ /* 0x000e620000000a00 */
[----:B---3--:R-:W-:-:S03]  /*2b00*/  DFMA R46, R62, R52, R46 ;  /* 0x000000343e2e722b */ /* 0x008fc6000000002e */
[----:B------:R-:W2:Y:S04]  /*2b10*/  LDS.64 R62, [R8+0x578] ;  /* 0x00057800083e7984 */ /* 0x000ea80000000a00 */
[----:B------:R-:W3:Y:S01]  /*2b20*/  LDS.64 R52, [R8+0x588] ;  /* 0x0005880008347984 */ /* 0x000ee20000000a00 */
[----:B----4-:R-:W-:-:S03]  /*2b30*/  DFMA R20, R44, R20, R60 ;  /* 0x000000142c14722b */ /* 0x010fc6000000003c */
[----:B------:R-:W4:Y:S01]  /*2b40*/  LDS.64 R60, [R8+0x580] ;  /* 0x00058000083c7984 */ /* 0x000f220000000a00 */
[----:B------:R-:W-:-:S03]  /*2b50*/  DFMA R16, R44, R16, R34 ;  /* 0x000000102c10722b */ /* 0x000fc60000000022 */
[----:B------:R-:W4:Y:S01]  /*2b60*/  LDS.64 R34, [R8+0x590] ;  /* 0x0005900008227984 */ /* 0x000f220000000a00 */
[----:B------:R-:W-:-:S03]  /*2b70*/  DFMA R58, R44, R58, R28 ;  /* 0x0000003a2c3a722b */ /* 0x000fc6000000001c */
[----:B------:R-:W4:Y:S01]  /*2b80*/  LDS.64 R24, [R8+0x558] ;  /* 0x0005580008187984 */ /* 0x000f220000000a00 */
[----:B0-----:R-:W-:-:S03]  /*2b90*/  DFMA R28, R44, R50, R54 ;  /* 0x000000322c1c722b */ /* 0x001fc60000000036 */
[----:B------:R-:W0:Y:S01]  /*2ba0*/  LDS.64 R50, [R8+0x598] ;  /* 0x0005980008327984 */ /* 0x000e220000000a00 */
[----:B-1----:R-:W-:-:S03]  /*2bb0*/  DFMA R38, R44, R42, R38 ;  /* 0x0000002a2c26722b */ /* 0x002fc60000000026 */
[----:B------:R-:W1:Y:S01]  /*2bc0*/  LDS.64 R42, [R8+0x5a0] ;  /* 0x0005a000082a7984 */ /* 0x000e620000000a00 */
[----:B--2---:R-:W-:-:S03]  /*2bd0*/  DFMA R30, R44, R62, R30 ;  /* 0x0000003e2c1e722b */ /* 0x004fc6000000001e */
[----:B------:R-:W-:Y:S01]  /*2be0*/  LDS.64 R62, [R8+0x630] ;  /* 0x00063000083e7984 */ /* 0x000fe20000000a00 */
[----:B---3--:R-:W-:-:S03]  /*2bf0*/  DFMA R52, R44, R52, R56 ;  /* 0x000000342c34722b */ /* 0x008fc60000000038 */
[----:B------:R-:W-:Y:S01]  /*2c00*/  LDS.64 R56, [R8+0x640] ;  /* 0x0006400008387984 */ /* 0x000fe20000000a00 */
[----:B----4-:R-:W-:-:S03]  /*2c10*/  DFMA R32, R44, R60, R32 ;  /* 0x0000003c2c20722b */ /* 0x010fc60000000020 */
[----:B------:R-:W-:Y:S01]  /*2c20*/  LDS.64 R60, [R8+0x638] ;  /* 0x00063800083c7984 */ /* 0x000fe20000000a00 */
[----:B------:R-:W-:-:S03]  /*2c30*/  DFMA R34, R44, R34, R26 ;  /* 0x000000222c22722b */ /* 0x000fc6000000001a */
[----:B------:R-:W2:Y:S01]  /*2c40*/  LDS.64 R26, [R11+0x30] ;  /* 0x000030000b1a7984 */ /* 0x000ea20000000a00 */
[----:B------:R-:W-:-:S03]  /*2c50*/  DFMA R24, R44, R24, R66 ;  /* 0x000000182c18722b */ /* 0x000fc60000000042 */
[----:B------:R-:W3:Y:S01]  /*2c60*/  LDS.64 R54, [R8+0x648] ;  /* 0x0006480008367984 */ /* 0x000ee20000000a00 */
[C---:B0-----:R-:W-:Y:S02]  /*2c70*/  DFMA R50, R44.reuse, R50, R64 ;  /* 0x000000322c32722b */ /* 0x041fe40000000040 */
[----:B-1----:R-:W-:Y:S01]  /*2c80*/  DFMA R42, R44, R42, R46 ;  /* 0x0000002a2c2a722b */ /* 0x002fe2000000002e */
[----:B------:R-:W-:Y:S01]  /*2c90*/  LOP3.LUT R44, R9, 0x7ffffff8, RZ, 0xc0, !PT ;  /* 0x7ffffff8092c7812 */ /* 0x000fe200078ec0ff */
[----:B------:R-:W-:Y:S03]  /*2ca0*/  LDS.64 R46, [R8+0x658] ;  /* 0x00065800082e7984 */ /* 0x000fe60000000a00 */
[----:B------:R-:W-:-:S04]  /*2cb0*/  IADD3 R44, PT, PT, R44, R13, RZ ;  /* 0x0000000d2c2c7210 */ /* 0x000fc80007ffe0ff */
[----:B------:R-:W-:-:S04]  /*2cc0*/  ISETP.GE.U32.AND P0, PT, R44, R9, PT ;  /* 0x000000092c00720c */ /* 0x000fc80003f06070 */
[----:B------:R-:W-:Y:S01]  /*2cd0*/  SEL R9, RZ, 0x40, P0 ;  /* 0x00000040ff097807 */ /* 0x000fe20000000000 */
[C---:B--2---:R-:W-:Y:S01]  /*2ce0*/  DFMA R36, R26.reuse, R60, R36 ;  /* 0x0000003c1a24722b */ /* 0x044fe20000000024 */
[----:B------:R-:W-:Y:S01]  /*2cf0*/  SEL R67, R4, RZ, !P0 ;  /* 0x000000ff04437207 */ /* 0x000fe20004000000 */
[C---:B------:R-:W-:Y:S01]  /*2d00*/  DFMA R22, R26.reuse, R62, R22 ;  /* 0x0000003e1a16722b */ /* 0x040fe20000000016 */
[-C--:B------:R-:W-:Y:S01]  /*2d10*/  IADD3 R68, P1, PT, R14, R9.reuse, RZ ;  /* 0x000000090e447210 */ /* 0x080fe20007f3e0ff */
[C---:B------:R-:W-:Y:S01]  /*2d20*/  DFMA R48, R26.reuse, R56, R48 ;  /* 0x000000381a30722b */ /* 0x040fe20000000030 */
[----:B------:R-:W-:Y:S01]  /*2d30*/  IADD3 R60, P2, PT, R18, R9, RZ ;  /* 0x00000009123c7210 */ /* 0x000fe20007f5e0ff */
[----:B---3--:R-:W-:Y:S01]  /*2d40*/  DFMA R44, R26, R54, R58 ;  /* 0x000000361a2c722b */ /* 0x008fe2000000003a */
[----:B------:R-:W-:Y:S02]  /*2d50*/  IADD3.X R69, PT, PT, RZ, R15, RZ, P1, !PT ;  /* 0x0000000fff457210 */ /* 0x000fe40000ffe4ff */
[----:B------:R-:W-:Y:S01]  /*2d60*/  IADD3.X R61, PT, PT, RZ, R19, RZ, P2, !PT ;  /* 0x00000013ff3d7210 */ /* 0x000fe200017fe4ff */
[----:B------:R-:W-:Y:S01]  /*2d70*/  LDS.64 R14, [R8+0x668] ;  /* 0x00066800080e7984 */ /* 0x000fe20000000a00 */
[----:B------:R-:W-:-:S02]  /*2d80*/  SEL R65, R6, RZ, !P0 ;  /* 0x000000ff06417207 */ /* 0x000fc40004000000 */
[----:B------:R-:W-:Y:S02]  /*2d90*/  SEL R63, R7, RZ, !P0 ;  /* 0x000000ff073f7207 */ /* 0x000fe40004000000 */
[----:B------:R-:W-:Y:S02]  /*2da0*/  SEL R55, R2, RZ, !P0 ;  /* 0x000000ff02377207 */ /* 0x000fe40004000000 */
[----:B------:R-:W-:Y:S02]  /*2db0*/  SEL R57, R3, RZ, !P0 ;  /* 0x000000ff03397207 */ /* 0x000fe40004000000 */
[----:B------:R-:W-:Y:S01]  /*2dc0*/  SEL R59, R5, RZ, !P0 ;  /* 0x000000ff053b7207 */ /* 0x000fe20004000000 */
[--C-:B------:R-:W-:Y:S01]  /*2dd0*/  IMAD.WIDE R54, R55, 0x8, R60.reuse ;  /* 0x0000000837367825 */ /* 0x100fe200078e023c */
[----:B------:R-:W0:Y:S03]  /*2de0*/  LDS.64 R18, [R8+0x660] ;  /* 0x0006600008127984 */ /* 0x000e260000000a00 */
[--C-:B------:R-:W-:Y:S01]  /*2df0*/  IMAD.WIDE R56, R57, 0x8, R60.reuse ;  /* 0x0000000839387825 */ /* 0x100fe200078e023c */
[----:B------:R-:W1:Y:S03]  /*2e00*/  LDS.64 R4, [R8+0x680] ;  /* 0x0006800008047984 */ /* 0x000e660000000a00 */
[----:B------:R-:W-:Y:S01]  /*2e10*/  IMAD.WIDE R58, R59, 0x8, R60 ;  /* 0x000000083b3a7825 */ /* 0x000fe200078e023c */
[----:B------:R-:W5:Y:S03]  /*2e20*/  LDG.E.64 R54, desc[UR8][R54.64] ;  /* 0x0000000836367981 */ /* 0x000f66000c1e1b00 */
[--C-:B------:R-:W-:Y:S01]  /*2e30*/  IMAD.WIDE R66, R67, 0x8, R68.reuse ;  /* 0x0000000843427825 */ /* 0x100fe200078e0244 */
[----:B------:R-:W5:Y:S03]  /*2e40*/  LDG.E.64 R60, desc[UR8][R60.64] ;  /* 0x000000083c3c7981 */ /* 0x000f66000c1e1b00 */
[--C-:B------:R-:W-:Y:S01]  /*2e50*/  IMAD.WIDE R64, R65, 0x8, R68.reuse ;  /* 0x0000000841407825 */ /* 0x100fe200078e0244 */
[----:B------:R-:W5:Y:S03]  /*2e60*/  LDG.E.64 R56, desc[UR8][R56.64] ;  /* 0x0000000838387981 */ /* 0x000f66000c1e1b00 */
[----:B------:R-:W-:Y:S01]  /*2e70*/  IMAD.WIDE R62, R63, 0x8, R68 ;  /* 0x000000083f3e7825 */ /* 0x000fe200078e0244 */
[----:B------:R-:W5:Y:S04]  /*2e80*/  LDG.E.64 R58, desc[UR8][R58.64] ;  /* 0x000000083a3a7981 */ /* 0x000f68000c1e1b00 */
[----:B------:R-:W5:Y:S04]  /*2e90*/  LDG.E.64 R68, desc[UR8][R68.64] ;  /* 0x0000000844447981 */ /* 0x000f68000c1e1b00 */
[----:B------:R-:W5:Y:S04]  /*2ea0*/  LDG.E.64 R66, desc[UR8][R66.64] ;  /* 0x0000000842427981 */ /* 0x000f68000c1e1b00 */
[----:B------:R-:W5:Y:S04]  /*2eb0*/  LDG.E.64 R64, desc[UR8][R64.64] ;  /* 0x0000000840407981 */ /* 0x000f68000c1e1b00 */
[----:B------:R-:W5:Y:S01]  /*2ec0*/  LDG.E.64 R62, desc[UR8][R62.64] ;  /* 0x000000083e3e7981 */ /* 0x000f62000c1e1b00 */
[----:B0-----:R-:W-:-:S03]  /*2ed0*/  DFMA R18, R26, R18, R24 ;  /* 0x000000121a12722b */ /* 0x001fc60000000018 */
[----:B------:R-:W0:Y:S04]  /*2ee0*/  LDS.64 R2, [R8+0x688] ;  /* 0x0006880008027984 */ /* 0x000e280000000a00 */
[----:B------:R-:W2:Y:S04]  /*2ef0*/  LDS.64 R24, [R8+0x670] ;  /* 0x0006700008187984 */ /* 0x000ea80000000a00 */
[----:B------:R-:W3:Y:S01]  /*2f00*/  LDS.64 R6, [R8+0x678] ;  /* 0x0006780008067984 */ /* 0x000ee20000000a00 */
[----:B-1----:R-:W-:-:S03]  /*2f10*/  DFMA R30, R26, R4, R30 ;  /* 0x000000041a1e722b */ /* 0x002fc6000000001e */
[----:B------:R-:W1:Y:S01]  /*2f20*/  LDS.64 R4, [R8+0x6a0] ;  /* 0x0006a00008047984 */ /* 0x000e620000000a00 */
[----:B0-----:R-:W-:-:S03]  /*2f30*/  DFMA R32, R26, R2, R32 ;  /* 0x000000021a20722b */ /* 0x001fc60000000020 */
[----:B------:R-:W0:Y:S01]  /*2f40*/  LDS.64 R2, [R8+0x6a8] ;  /* 0x0006a80008027984 */ /* 0x000e220000000a00 */
[----:B--2---:R-:W-:-:S03]  /*2f50*/  DFMA R38, R26, R24, R38 ;  /* 0x000000181a26722b */ /* 0x004fc60000000026 */
[----:B------:R-:W2:Y:S01]  /*2f60*/  LDS.64 R24, [R8+0x690] ;  /* 0x0006900008187984 */ /* 0x000ea20000000a00 */
[----:B---3--:R-:W-:-:S03]  /*2f70*/  DFMA R40, R26, R6, R40 ;  /* 0x000000061a28722b */ /* 0x008fc60000000028 */
[----:B------:R-:W3:Y:S01]  /*2f80*/  LDS.64 R6, [R8+0x698] ;  /* 0x0006980008067984 */ /* 0x000ee20000000a00 */
[C---:B------:R-:W-:Y:S02]  /*2f90*/  DFMA R20, R26.reuse, R70, R20 ;  /* 0x000000461a14722b */ /* 0x040fe40000000014 */
[C---:B-1----:R-:W-:Y:S02]  /*2fa0*/  DFMA R50, R26.reuse, R4, R50 ;  /* 0x000000041a32722b */ /* 0x042fe40000000032 */
[C---:B------:R-:W-:Y:S01]  /*2fb0*/  DFMA R16, R26.reuse, R46, R16 ;  /* 0x0000002e1a10722b */ /* 0x040fe20000000010 */
[----:B------:R-:W-:Y:S01]  /*2fc0*/  LDS.64 R4, [R8+0x750] ;  /* 0x0007500008047984 */ /* 0x000fe20000000a00 */
[C---:B------:R-:W-:Y:S02]  /*2fd0*/  DFMA R14, R26.reuse, R14, R28 ;  /* 0x0000000e1a0e722b */ /* 0x040fe4000000001c */
[C---:B0-----:R-:W-:Y:S01]  /*2fe0*/  DFMA R42, R26.reuse, R2, R42 ;  /* 0x000000021a2a722b */ /* 0x041fe2000000002a */
[----:B------:R-:W0:Y:S01]  /*2ff0*/  LDS.64 R2, [R11+0x38] ;  /* 0x000038000b027984 */ /* 0x000e220000000a00 */
[----:B--2---:R-:W-:-:S03]  /*3000*/  DFMA R52, R26, R24, R52 ;  /* 0x000000181a34722b */ /* 0x004fc60000000034 */
[----:B------:R-:W1:Y:S01]  /*3010*/  LDS.64 R24, [R8+0x740] ;  /* 0x0007400008187984 */ /* 0x000e620000000a00 */
[----:B---3--:R-:W-:-:S03]  /*3020*/  DFMA R34, R26, R6, R34 ;  /* 0x000000061a22722b */ /* 0x008fc60000000022 */
[----:B------:R-:W2:Y:S04]  /*3030*/  LDS.64 R26, [R8+0x738] ;  /* 0x00073800081a7984 */ /* 0x000ea80000000a00 */
[----:B------:R-:W3:Y:S01]  /*3040*/  LDS.64 R6, [R8+0x748] ;  /* 0x0007480008067984 */ /* 0x000ee20000000a00 */
        /* <DEDUP_REMOVED lines=24> */
[C---:B0-----:R-:W-:Y:S02]  /*31d0*/  DFMA R4, R2.reuse, R4, R50 ;  /* 0x000000040204722b */ /* 0x041fe40000000032 */
[C---:B-1----:R-:W-:Y:S02]  /*31e0*/  DFMA R34, R2.reuse, R24, R34 ;  /* 0x000000180222722b */ /* 0x042fe40000000022 */
[C---:B--2---:R-:W-:Y:S02]  /*31f0*/  DFMA R52, R2.reuse, R26, R52 ;  /* 0x0000001a0234722b */ /* 0x044fe40000000034 */
[----:B---3--:R-:W-:-:S11]  /*3200*/  DFMA R50, R2, R6, R42 ;  /* 0x000000060232722b */ /* 0x008fd6000000002a */
.L_x_9:
[----:B------:R-:W0:Y:S02]  /*3210*/  LDCU UR5, c[0x0][0x3a0] ;  /* 0x00007400ff0577ac */ /* 0x000e240008000800 */
[----:B0-----:R-:W-:-:S04]  /*3220*/  USHF.R.S32.HI UR6, URZ, 0x1f, UR5 ;  /* 0x0000001fff067899 */ /* 0x001fc80008011405 */
[----:B------:R-:W-:-:S04]  /*3230*/  ULEA.HI UR6, UR6, UR5, URZ, 0x3 ;  /* 0x0000000506067291 */ /* 0x000fc8000f8f18ff */
[----:B------:R-:W-:-:S04]  /*3240*/  ULOP3.LUT UR6, UR6, 0xfffffff8, URZ, 0xc0, !UPT ;  /* 0xfffffff806067892 */ /* 0x000fc8000f8ec0ff */
[----:B------:R-:W-:-:S04]  /*3250*/  UIADD3 UR5, UPT, UPT, -UR6, UR5, URZ ;  /* 0x0000000506057290 */ /* 0x000fc8000fffe1ff */
[----:B------:R-:W-:-:S09]  /*3260*/  UISETP.NE.AND UP0, UPT, UR5, URZ, UPT ;  /* 0x000000ff0500728c */ /* 0x000fd2000bf05270 */
[----:B------:R-:W-:Y:S05]  /*3270*/  BRA.U !UP0, `(.L_x_11) ;  /* 0x00000011083c7547 */ /* 0x000fea000b800000 */
[----:B------:R-:W-:Y:S01]  /*3280*/  BAR.SYNC.DEFER_BLOCKING 0x0 ;  /* 0x0000000000007b1d */ /* 0x000fe20000010000 */
[----:B------:R-:W-:-:S05]  /*3290*/  UISETP.GE.AND UP0, UPT, UR5, 0x1, UPT ;  /* 0x000000010500788c */ /* 0x000fca000bf06270 */
[----:B-----5:R0:W-:Y:S04]  /*32a0*/  STS.64 [R10], R68 ;  /* 0x000000440a007388 */ /* 0x0201e80000000a00 */
[----:B------:R0:W-:Y:S04]  /*32b0*/  STS.64 [R10+0x40], R66 ;  /* 0x000040420a007388 */ /* 0x0001e80000000a00 */
[----:B------:R0:W-:Y:S04]  /*32c0*/  STS.64 [R10+0x88], R64 ;  /* 0x000088400a007388 */ /* 0x0001e80000000a00 */
[----:B------:R0:W-:Y:S04]  /*32d0*/  STS.64 [R10+0xc8], R62 ;  /* 0x0000c83e0a007388 */ /* 0x0001e80000000a00 */
[----:B------:R0:W-:Y:S04]  /*32e0*/  STS.64 [R12], R60 ;  /* 0x0000003c0c007388 */ /* 0x0001e80000000a00 */
[----:B------:R0:W-:Y:S04]  /*32f0*/  STS.64 [R12+0x240], R54 ;  /* 0x000240360c007388 */ /* 0x0001e80000000a00 */
[----:B------:R0:W-:Y:S04]  /*3300*/  STS.64 [R12+0x480], R56 ;  /* 0x000480380c007388 */ /* 0x0001e80000000a00 */
[----:B------:R0:W-:Y:S01]  /*3310*/  STS.64 [R12+0x6c0], R58 ;  /* 0x0006c03a0c007388 */ /* 0x0001e20000000a00 */
[----:B------:R-:W-:Y:S06]  /*3320*/  BAR.SYNC.DEFER_BLOCKING 0x0 ;  /* 0x0000000000007b1d */ /* 0x000fec0000010000 */
[----:B------:R-:W-:Y:S05]  /*3330*/  BRA.U !UP0, `(.L_x_11) ;  /* 0x00000011080c7547 */ /* 0x000fea000b800000 */
[----:B------:R-:W-:Y:S01]  /*3340*/  UIADD3 UR5, UPT, UPT, -UR5, URZ, URZ ;  /* 0x000000ff05057290 */ /* 0x000fe2000fffe1ff */
[----:B------:R-:W-:-:S03]  /*3350*/  IADD3 R8, PT, PT, R8, 0x40, RZ ;  /* 0x0000004008087810 */ /* 0x000fc60007ffe0ff */
[----:B------:R-:W-:-:S09]  /*3360*/  UISETP.GE.AND UP0, UPT, UR5, URZ, UPT ;  /* 0x000000ff0500728c */ /* 0x000fd2000bf06270 */
[----:B------:R-:W-:Y:S05]  /*3370*/  BRA.U UP0, `(.L_x_12) ;  /* 0x0000000d00647547 */ /* 0x000fea000b800000 */
[----:B------:R-:W-:Y:S02]  /*3380*/  UIADD3 UR6, UPT, UPT, -UR5, URZ, URZ ;  /* 0x000000ff05067290 */ /* 0x000fe4000fffe1ff */
[----:B------:R-:W-:Y:S02]  /*3390*/  UPLOP3.LUT UP0, UPT, UPT, UPT, UPT, 0x80, 0x8 ;  /* 0x000000000008789c */ /* 0x000fe40003f0f070 */
[----:B------:R-:W-:-:S09]  /*33a0*/  UISETP.GT.AND UP1, UPT, UR6, 0x3, UPT ;  /* 0x000000030600788c */ /* 0x000fd2000bf24270 */
[----:B------:R-:W-:Y:S05]  /*33b0*/  BRA.U !UP1, `(.L_x_13) ;  /* 0x0000000909287547 */ /* 0x000fea000b800000 */
[----:B------:R-:W-:-:S11]  /*33c0*/  UPLOP3.LUT UP0, UPT, UPT, UPT, UPT, 0x40, 0x4 ;  /* 0x000000000004789c */ /* 0x000fd60003f0e870 */
.L_x_14:
[----:B------:R-:W-:Y:S01]  /*33d0*/  LDS.64 R2, [R11] ;  /* 0x000000000b027984 */ /* 0x000fe20000000a00 */
[----:B------:R-:W-:-:S03]  /*33e0*/  UIADD3 UR5, UPT, UPT, UR5, 0x4, URZ ;  /* 0x0000000405057890 */ /* 0x000fc6000fffe0ff */
[----:B0-----:R-:W0:Y:S01]  /*33f0*/  LDS.64 R60, [R8+-0x28] ;  /* 0xffffd800083c7984 */ /* 0x001e220000000a00 */
[----:B------:R-:W-:-:S03]  /*3400*/  UISETP.GE.AND UP1, UPT, UR5, -0x3, UPT ;  /* 0xfffffffd0500788c */ /* 0x000fc6000bf26270 */
[----:B------:R-:W1:Y:S04]  /*3410*/  LDS.64 R54, [R8+-0x40] ;  /* 0xffffc00008367984 */ /* 0x000e680000000a00 */
[----:B------:R-:W2:Y:S04]  /*3420*/  LDS.64 R56, [R8+-0x38] ;  /* 0xffffc80008387984 */ /* 0x000ea80000000a00 */
[----:B------:R-:W3:Y:S04]  /*3430*/  LDS.64 R58, [R8+-0x30] ;  /* 0xffffd000083a7984 */ /* 0x000ee80000000a00 */
[----:B------:R-:W4:Y:S04]  /*3440*/  LDS.64 R46, [R8+-0x20] ;  /* 0xffffe000082e7984 */ /* 0x000f280000000a00 */
[----:B------:R-:W5:Y:S04]  /*3450*/  LDS.64 R42, [R8+-0x18] ;  /* 0xffffe800082a7984 */ /* 0x000f680000000a00 */
[----:B------:R-:W5:Y:S04]  /*3460*/  LDS.64 R28, [R8+-0x10] ;  /* 0xfffff000081c7984 */ /* 0x000f680000000a00 */
[----:B------:R-:W5:Y:S04]  /*3470*/  LDS.64 R26, [R8+-0x8] ;  /* 0xfffff800081a7984 */ /* 0x000f680000000a00 */
[----:B------:R-:W5:Y:S04]  /*3480*/  LDS.64 R24, [R8] ;  /* 0x0000000008187984 */ /* 0x000f680000000a00 */
[----:B------:R-:W5:Y:S04]  /*3490*/  LDS.64 R12, [R8+0x8] ;  /* 0x00000800080c7984 */ /* 0x000f680000000a00 */
[----:B------:R-:W5:Y:S01]  /*34a0*/  LDS.64 R6, [R8+0x10] ;  /* 0x0000100008067984 */ /* 0x000f620000000a00 */
[----:B0-----:R-:W-:-:S02]  /*34b0*/  DFMA R44, R2, R60, R44 ;  /* 0x0000003c022c722b */ /* 0x001fc4000000002c */
[C---:B-1----:R-:W-:Y:S01]  /*34c0*/  DFMA R22, R2.reuse, R54, R22 ;  /* 0x000000360216722b */ /* 0x042fe20000000016 */
[----:B------:R-:W0:Y:S01]  /*34d0*/  LDS.64 R66, [R8+0x18] ;  /* 0x0000180008427984 */ /* 0x000e220000000a00 */
[----:B--2---:R-:W-:-:S03]  /*34e0*/  DFMA R36, R2, R56, R36 ;  /* 0x000000380224722b */ /* 0x004fc60000000024 */
[----:B------:R-:W1:Y:S01]  /*34f0*/  LDS.64 R64, [R8+0x20] ;  /* 0x0000200008407984 */ /* 0x000e620000000a00 */
[----:B---3--:R-:W-:-:S03]  /*3500*/  DFMA R48, R2, R58, R48 ;  /* 0x0000003a0230722b */ /* 0x008fc60000000030 */
[----:B------:R-:W2:Y:S01]  /*3510*/  LDS.64 R62, [R8+0x28] ;  /* 0x00002800083e7984 */ /* 0x000ea20000000a00 */
[----:B----4-:R-:W-:-:S03]  /*3520*/  DFMA R20, R2, R46, R20 ;  /* 0x0000002e0214722b */ /* 0x010fc60000000014 */
[----:B------:R-:W3:Y:S01]  /*3530*/  LDS.64 R60, [R8+0x30] ;  /* 0x00003000083c7984 */ /* 0x000ee20000000a00 */
[----:B-----5:R-:W-:-:S03]  /*3540*/  DFMA R16, R2, R42, R16 ;  /* 0x0000002a0210722b */ /* 0x020fc60000000010 */
[----:B------:R-:W4:Y:S01]  /*3550*/  LDS.64 R58, [R8+0x38] ;  /* 0x00003800083a7984 */ /* 0x000f220000000a00 */
        /* <DEDUP_REMOVED lines=8> */
[----:B------:R-:W-:-:S03]  /*35e0*/  DFMA R30, R2, R6, R30 ;  /* 0x00000006021e722b */ /* 0x000fc6000000001e */
[----:B------:R-:W-:Y:S04]  /*35f0*/  LDS.64 R28, [R8+0xe8] ;  /* 0x0000e800081c7984 */ /* 0x000fe80000000a00 */
[----:B------:R-:W5:Y:S01]  /*3600*/  LDS.64 R6, [R11+0x8] ;  /* 0x000008000b067984 */ /* 0x000f620000000a00 */
[----:B0-----:R-:W-:-:S03]  /*3610*/  DFMA R32, R2, R66, R32 ;  /* 0x000000420220722b */ /* 0x001fc60000000020 */
[----:B------:R-:W0:Y:S01]  /*3620*/  LDS.64 R26, [R8+0xf0] ;  /* 0x0000f000081a7984 */ /* 0x000e220000000a00 */
[----:B-1----:R-:W-:-:S03]  /*3630*/  DFMA R52, R2, R64, R52 ;  /* 0x000000400234722b */ /* 0x002fc60000000034 */
[----:B------:R-:W1:Y:S01]  /*3640*/  LDS.64 R24, [R8+0xf8] ;  /* 0x0000f80008187984 */ /* 0x000e620000000a00 */
[----:B--2---:R-:W-:-:S03]  /*3650*/  DFMA R34, R2, R62, R34 ;  /* 0x0000003e0222722b */ /* 0x004fc60000000022 */
[----:B------:R-:W2:Y:S01]  /*3660*/  LDS.64 R12, [R8+0x100] ;  /* 0x00010000080c7984 */ /* 0x000ea20000000a00 */
[C---:B---3--:R-:W-:Y:S02]  /*3670*/  DFMA R4, R2.reuse, R60, R4 ;  /* 0x0000003c0204722b */ /* 0x048fe40000000004 */
[----:B----4-:R-:W-:Y:S01]  /*3680*/  DFMA R2, R2, R58, R50 ;  /* 0x0000003a0202722b */ /* 0x010fe20000000032 */
[----:B------:R-:W3:Y:S04]  /*3690*/  LDS.64 R66, [R8+0x108] ;  /* 0x0001080008427984 */ /* 0x000ee80000000a00 */
[----:B------:R-:W4:Y:S04]  /*36a0*/  LDS.64 R64, [R8+0x110] ;  /* 0x0001100008407984 */ /* 0x000f280000000a00 */
[----:B------:R-:W4:Y:S04]  /*36b0*/  LDS.64 R62, [R8+0x118] ;  /* 0x00011800083e7984 */ /* 0x000f280000000a00 */
[----:B------:R-:W4:Y:S04]  /*36c0*/  LDS.64 R60, [R8+0x120] ;  /* 0x00012000083c7984 */ /* 0x000f280000000a00 */
[----:B------:R-:W4:Y:S04]  /*36d0*/  LDS.64 R58, [R8+0x128] ;  /* 0x00012800083a7984 */ /* 0x000f280000000a00 */
[----:B------:R-:W4:Y:S01]  /*36e0*/  LDS.64 R50, [R8+0x140] ;  /* 0x0001400008327984 */ /* 0x000f220000000a00 */
[----:B-----5:R-:W-:-:S02]  /*36f0*/  DFMA R22, R6, R56, R22 ;  /* 0x000000380616722b */ /* 0x020fc40000000016 */
[C---:B------:R-:W-:Y:S01]  /*3700*/  DFMA R36, R6.reuse, R54, R36 ;  /* 0x000000360624722b */ /* 0x040fe20000000024 */
[----:B------:R-:W5:Y:S01]  /*3710*/  LDS.64 R56, [R8+0x130] ;  /* 0x0001300008387984 */ /* 0x000f620000000a00 */
[C---:B------:R-:W-:Y:S02]  /*3720*/  DFMA R48, R6.reuse, R46, R48 ;  /* 0x0000002e0630722b */ /* 0x040fe40000000030 */
[C---:B------:R-:W-:Y:S01]  /*3730*/  DFMA R44, R6.reuse, R42, R44 ;  /* 0x0000002a062c722b */ /* 0x040fe2000000002c */
[----:B------:R-:W5:Y:S01]  /*3740*/  LDS.64 R54, [R8+0x138] ;  /* 0x0001380008367984 */ /* 0x000f620000000a00 */
[C---:B------:R-:W-:Y:S02]  /*3750*/  DFMA R20, R6.reuse, R28, R20 ;  /* 0x0000001c0614722b */ /* 0x040fe40000000014 */
[C---:B0-----:R-:W-:Y:S01]  /*3760*/  DFMA R16, R6.reuse, R26, R16 ;  /* 0x0000001a0610722b */ /* 0x041fe20000000010 */
[----:B------:R-:W-:Y:S01]  /*3770*/  LDS.64 R46, [R8+0x1d0] ;  /* 0x0001d000082e7984 */ /* 0x000fe20000000a00 */
[----:B-1----:R-:W-:-:S02]  /*3780*/  DFMA R18, R6, R24, R18 ;  /* 0x000000180612722b */ /* 0x002fc40000000012 */
[C---:B--2---:R-:W-:Y:S01]  /*3790*/  DFMA R14, R6.reuse, R12, R14 ;  /* 0x0000000c060e722b */ /* 0x044fe2000000000e */
[----:B------:R-:W-:Y:S01]  /*37a0*/  LDS.64 R42, [R8+0x1d8] ;  /* 0x0001d800082a7984 */ /* 0x000fe20000000a00 */
[----:B---3--:R-:W-:-:S03]  /*37b0*/  DFMA R38, R6, R66, R38 ;  /* 0x000000420626722b */ /* 0x008fc60000000026 */
[----:B------:R-:W0:Y:S01]  /*37c0*/  LDS.64 R12, [R11+0x10] ;  /* 0x000010000b0c7984 */ /* 0x000e220000000a00 */
[----:B----4-:R-:W-:-:S03]  /*37d0*/  DFMA R40, R6, R64, R40 ;  /* 0x000000400628722b */ /* 0x010fc60000000028 */
[----:B------:R-:W1:Y:S01]  /*37e0*/  LDS.64 R28, [R8+0x1e0] ;  /* 0x0001e000081c7984 */ /* 0x000e620000000a00 */
[----:B------:R-:W-:-:S03]  /*37f0*/  DFMA R30, R6, R62, R30 ;  /* 0x0000003e061e722b */ /* 0x000fc6000000001e */
[----:B------:R-:W2:Y:S01]  /*3800*/  LDS.64 R26, [R8+0x1e8] ;  /* 0x0001e800081a7984 */ /* 0x000ea20000000a00 */
[----:B------:R-:W-:-:S03]  /*3810*/  DFMA R32, R6, R60, R32 ;  /* 0x0000003c0620722b */ /* 0x000fc60000000020 */
[----:B------:R-:W3:Y:S01]  /*3820*/  LDS.64 R24, [R8+0x1f0] ;  /* 0x0001f00008187984 */ /* 0x000ee20000000a00 */
[----:B------:R-:W-:-:S03]  /*3830*/  DFMA R52, R6, R58, R52 ;  /* 0x0000003a0634722b */ /* 0x000fc60000000034 */
[----:B------:R-:W4:Y:S01]  /*3840*/  LDS.64 R66, [R8+0x1f8] ;  /* 0x0001f80008427984 */ /* 0x000f220000000a00 */
[----:B------:R-:W-:-:S03]  /*3850*/  DFMA R2, R6, R50, R2 ;  /* 0x000000320602722b */ /* 0x000fc60000000002 */
[----:B------:R-:W4:Y:S01]  /*3860*/  LDS.64 R64, [R8+0x200] ;  /* 0x0002000008407984 */ /* 0x000f220000000a00 */
[----:B-----5:R-:W-:-:S03]  /*3870*/  DFMA R34, R6, R56, R34 ;  /* 0x000000380622722b */ /* 0x020fc60000000022 */
[----:B------:R-:W5:Y:S01]  /*3880*/  LDS.64 R62, [R8+0x208] ;  /* 0x00020800083e7984 */ /* 0x000f620000000a00 */
[----:B------:R-:W-:-:S03]  /*3890*/  DFMA R4, R6, R54, R4 ;  /* 0x000000360604722b */ /* 0x000fc60000000004 */
[----:B------:R-:W5:Y:S04]  /*38a0*/  LDS.64 R60, [R8+0x210] ;  /* 0x00021000083c7984 */ /* 0x000f680000000a00 */
[----:B------:R-:W5:Y:S04]  /*38b0*/  LDS.64 R58, [R8+0x218] ;  /* 0x00021800083a7984 */ /* 0x000f680000000a00 */
[----:B------:R-:W5:Y:S01]  /*38c0*/  LDS.64 R56, [R8+0x220] ;  /* 0x0002200008387984 */ /* 0x000f620000000a00 */
[----:B0-----:R-:W-:-:S03]  /*38d0*/  DFMA R22, R12, R46, R22 ;  /* 0x0000002e0c16722b */ /* 0x001fc60000000016 */
[----:B------:R-:W0:Y:S01]  /*38e0*/  LDS.64 R54, [R8+0x228] ;  /* 0x0002280008367984 */ /* 0x000e220000000a00 */
[C---:B------:R-:W-:Y:S02]  /*38f0*/  DFMA R36, R12.reuse, R42, R36 ;  /* 0x0000002a0c24722b */ /* 0x040fe40000000024 */
[C---:B-1----:R-:W-:Y:S01]  /*3900*/  DFMA R48, R12.reuse, R28, R48 ;  /* 0x0000001c0c30722b */ /* 0x042fe20000000030 */
        /* <DEDUP_REMOVED lines=8> */
[----:B------:R5:W-:Y:S04]  /*3990*/  LDS.64 R50, [R11+0x18] ;  /* 0x000018000b327984 */ /* 0x000be80000000a00 */
[----:B------:R-:W4:Y:S01]  /*39a0*/  LDS.64 R24, [R8+0x2d8] ;  /* 0x0002d80008187984 */ /* 0x000f220000000a00 */
[----:B-----5:R-:W-:-:S03]  /*39b0*/  DFMA R14, R12, R62, R14 ;  /* 0x0000003e0c0e722b */ /* 0x020fc6000000000e */
[----:B------:R-:W5:Y:S01]  /*39c0*/  LDS.64 R6, [R8+0x2e0] ;  /* 0x0002e00008067984 */ /* 0x000f620000000a00 */
[C---:B------:R-:W-:Y:S01]  /*39d0*/  DFMA R38, R12.reuse, R60, R38 ;  /* 0x0000003c0c26722b */ /* 0x040fe20000000026 */
[----:B------:R-:W-:Y:S01]  /*39e0*/  IADD3 R11, PT, PT, R11, 0x20, RZ ;  /* 0x000000200b0b7810 */ /* 0x000fe20007ffe0ff */
[C---:B------:R-:W-:Y:S01]  /*39f0*/  DFMA R40, R12.reuse, R58, R40 ;  /* 0x0000003a0c28722b */ /* 0x040fe20000000028 */
[----:B------:R-:W5:Y:S01]  /*3a00*/  LDS.64 R66, [R8+0x2e8] ;  /* 0x0002e80008427984 */ /* 0x000f620000000a00 */
[----:B------:R-:W-:-:S03]  /*3a10*/  DFMA R30, R12, R56, R30 ;  /* 0x000000380c1e722b */ /* 0x000fc6000000001e */
[----:B------:R-:W5:Y:S01]  /*3a20*/  LDS.64 R64, [R8+0x2f0] ;  /* 0x0002f00008407984 */ /* 0x000f620000000a00 */
        /* <DEDUP_REMOVED lines=9> */
[----:B------:R-:W4:Y:S04]  /*3ac0*/  LDS.64 R54, [R8+0x318] ;  /* 0x0003180008367984 */ /* 0x000f280000000a00 */
[----:B------:R-:W4:Y:S01]  /*3ad0*/  LDS.64 R46, [R8+0x320] ;  /* 0x00032000082e7984 */ /* 0x000f220000000a00 */
[----:B------:R-:W-:-:S03]  /*3ae0*/  DFMA R22, R50, R24, R22 ;  /* 0x000000183216722b */ /* 0x000fc60000000016 */
[----:B------:R-:W4:Y:S01]  /*3af0*/  LDS.64 R42, [R8+0x328] ;  /* 0x00032800082a7984 */ /* 0x000f220000000a00 */
[----:B-----5:R-:W-:-:S03]  /*3b00*/  DFMA R36, R50, R6, R36 ;  /* 0x000000063224722b */ /* 0x020fc60000000024 */
[----:B------:R-:W5:Y:S04]  /*3b10*/  LDS.64 R28, [R8+0x330] ;  /* 0x00033000081c7984 */ /* 0x000f680000000a00 */
[----:B------:R-:W5:Y:S01]  /*3b20*/  LDS.64 R26, [R8+0x338] ;  /* 0x00033800081a7984 */ /* 0x000f620000000a00 */
[----:B------:R-:W-:-:S03]  /*3b30*/  DFMA R48, R50, R66, R48 ;  /* 0x000000423230722b */ /* 0x000fc60000000030 */
[----:B------:R-:W5:Y:S01]  /*3b40*/  LDS.64 R24, [R8+0x340] ;  /* 0x0003400008187984 */ /* 0x000f620000000a00 */
[----:B------:R-:W-:-:S03]  /*3b50*/  DFMA R44, R50, R64, R44 ;  /* 0x00000040322c722b */ /* 0x000fc6000000002c */
[----:B------:R-:W5:Y:S01]  /*3b60*/  LDS.64 R12, [R8+0x348] ;  /* 0x00034800080c7984 */ /* 0x000f620000000a00 */
[----:B0-----:R-:W-:-:S03]  /*3b70*/  DFMA R20, R50, R62, R20 ;  /* 0x0000003e3214722b */ /* 0x001fc60000000014 */
[----:B------:R0:W5:Y:S01]  /*3b80*/  LDS.64 R6, [R8+0x350] ;  /* 0x0003500008067984 */ /* 0x0001620000000a00 */
[C---:B-1----:R-:W-:Y:S02]  /*3b90*/  DFMA R16, R50.reuse, R60, R16 ;  /* 0x0000003c3210722b */ /* 0x042fe40000000010 */
[C---:B--2---:R-:W-:Y:S02]  /*3ba0*/  DFMA R18, R50.reuse, R58, R18 ;  /* 0x0000003a3212722b */ /* 0x044fe40000000012 */
[C---:B---3--:R-:W-:Y:S01]  /*3bb0*/  DFMA R14, R50.reuse, R56, R14 ;  /* 0x00000038320e722b */ /* 0x048fe2000000000e */
[----:B0-----:R-:W-:Y:S01]  /*3bc0*/  IADD3 R8, PT, PT, R8, 0x420, RZ ;  /* 0x0000042008087810 */ /* 0x001fe20007ffe0ff */
[C---:B----4-:R-:W-:Y:S02]  /*3bd0*/  DFMA R38, R50.reuse, R54, R38 ;  /* 0x000000363226722b */ /* 0x050fe40000000026 */
[C---:B------:R-:W-:Y:S02]  /*3be0*/  DFMA R40, R50.reuse, R46, R40 ;  /* 0x0000002e3228722b */ /* 0x040fe40000000028 */
[----:B------:R-:W-:-:S02]  /*3bf0*/  DFMA R30, R50, R42, R30 ;  /* 0x0000002a321e722b */ /* 0x000fc4000000001e */
[C---:B-----5:R-:W-:Y:S02]  /*3c00*/  DFMA R32, R50.reuse, R28, R32 ;  /* 0x0000001c3220722b */ /* 0x060fe40000000020 */
[C---:B------:R-:W-:Y:S02]  /*3c10*/  DFMA R52, R50.reuse, R26, R52 ;  /* 0x0000001a3234722b */ /* 0x040fe40000000034 */
[C---:B------:R-:W-:Y:S02]  /*3c20*/  DFMA R34, R50.reuse, R24, R34 ;  /* 0x000000183222722b */ /* 0x040fe40000000022 */
[C---:B------:R-:W-:Y:S02]  /*3c30*/  DFMA R4, R50.reuse, R12, R4 ;  /* 0x0000000c3204722b */ /* 0x040fe40000000004 */
[----:B------:R-:W-:Y:S01]  /*3c40*/  DFMA R50, R50, R6, R2 ;  /* 0x000000063232722b */ /* 0x000fe20000000002 */
[----:B------:R-:W-:Y:S10]  /*3c50*/  BRA.U !UP1, `(.L_x_14) ;  /* 0xfffffff509dc7547 */ /* 0x000ff4000b83ffff */
.L_x_13:
[----:B------:R-:W-:-:S04]  /*3c60*/  UIADD3 UR6, UPT, UPT, -UR5, URZ, URZ ;  /* 0x000000ff05067290 */ /* 0x000fc8000fffe1ff */
[----:B------:R-:W-:-:S09]  /*3c70*/  UISETP.GT.AND UP1, UPT, UR6, 0x1, UPT ;  /* 0x000000010600788c */ /* 0x000fd2000bf24270 */
[----:B------:R-:W-:Y:S05]  /*3c80*/  BRA.U !UP1, `(.L_x_15) ;  /* 0x0000000509187547 */ /* 0x000fea000b800000 */
[----:B------:R-:W-:Y:S01]  /*3c90*/  LDS.64 R6, [R11] ;  /* 0x000000000b067984 */ /* 0x000fe20000000a00 */
[----:B------:R-:W-:Y:S02]  /*3ca0*/  UIADD3 UR5, UPT, UPT, UR5, 0x2, URZ ;  /* 0x0000000205057890 */ /* 0x000fe4000fffe0ff */
[----:B------:R-:W-:Y:S01]  /*3cb0*/  UPLOP3.LUT UP0, UPT, UPT, UPT, UPT, 0x40, 0x4 ;  /* 0x000000000004789c */ /* 0x000fe20003f0e870 */
[----:B------:R-:W1:Y:S04]  /*3cc0*/  LDS.64 R2, [R8+-0x40] ;  /* 0xffffc00008027984 */ /* 0x000e680000000a00 */
[----:B0-----:R-:W0:Y:S04]  /*3cd0*/  LDS.64 R12, [R8+-0x38] ;  /* 0xffffc800080c7984 */ /* 0x001e280000000a00 */
[----:B------:R-:W2:Y:S04]  /*3ce0*/  LDS.64 R24, [R8+-0x30] ;  /* 0xffffd00008187984 */ /* 0x000ea80000000a00 */
[----:B------:R-:W3:Y:S04]  /*3cf0*/  LDS.64 R26, [R8+-0x28] ;  /* 0xffffd800081a7984 */ /* 0x000ee80000000a00 */
[----:B------:R-:W4:Y:S04]  /*3d00*/  LDS.64 R28, [R8+-0x20] ;  /* 0xffffe000081c7984 */ /* 0x000f280000000a00 */
[----:B------:R-:W5:Y:S04]  /*3d10*/  LDS.64 R66, [R8+-0x18] ;  /* 0xffffe80008427984 */ /* 0x000f680000000a00 */
[----:B------:R-:W5:Y:S04]  /*3d20*/  LDS.64 R64, [R8+-0x10] ;  /* 0xfffff00008407984 */ /* 0x000f680000000a00 */
[----:B------:R-:W5:Y:S04]  /*3d30*/  LDS.64 R62, [R8+-0x8] ;  /* 0xfffff800083e7984 */ /* 0x000f680000000a00 */
[----:B------:R-:W5:Y:S04]  /*3d40*/  LDS.64 R60, [R8] ;  /* 0x00000000083c7984 */ /* 0x000f680000000a00 */
[----:B------:R-:W5:Y:S01]  /*3d50*/  LDS.64 R58, [R8+0x8] ;  /* 0x00000800083a7984 */ /* 0x000f620000000a00 */
        /* <DEDUP_REMOVED lines=8> */
[----:B----4-:R-:W-:-:S03]  /*3de0*/  DFMA R20, R6, R28, R20 ;  /* 0x0000001c0614722b */ /* 0x010fc60000000014 */
[----:B------:R-:W4:Y:S01]  /*3df0*/  LDS.64 R26, [R8+0x38] ;  /* 0x00003800081a7984 */ /* 0x000f220000000a00 */
[----:B-----5:R-:W-:-:S03]  /*3e00*/  DFMA R16, R6, R66, R16 ;  /* 0x000000420610722b */ /* 0x020fc60000000010 */
[----:B------:R-:W5:Y:S01]  /*3e10*/  LDS.64 R28, [R8+0x30] ;  /* 0x00003000081c7984 */ /* 0x000f620000000a00 */
[----:B------:R-:W-:-:S03]  /*3e20*/  DFMA R18, R6, R64, R18 ;  /* 0x000000400612722b */ /* 0x000fc60000000012 */
[----:B------:R1:W-:Y:S01]  /*3e30*/  LDS.64 R2, [R11+0x8] ;  /* 0x000008000b027984 */ /* 0x0003e20000000a00 */
[----:B------:R-:W-:-:S03]  /*3e40*/  DFMA R14, R6, R62, R14 ;  /* 0x0000003e060e722b */ /* 0x000fc6000000000e */
[----:B------:R-:W5:Y:S01]  /*3e50*/  LDS.64 R24, [R8+0xc8] ;  /* 0x0000c80008187984 */ /* 0x000f620000000a00 */
[----:B------:R-:W-:-:S03]  /*3e60*/  DFMA R38, R6, R60, R38 ;  /* 0x0000003c0626722b */ /* 0x000fc60000000026 */
[----:B------:R-:W5:Y:S01]  /*3e70*/  LDS.64 R12, [R8+0xd0] ;  /* 0x0000d000080c7984 */ /* 0x000f620000000a00 */
[----:B-1----:R-:W-:Y:S01]  /*3e80*/  IADD3 R11, PT, PT, R11, 0x10, RZ ;  /* 0x000000100b0b7810 */ /* 0x002fe20007ffe0ff */
[C---:B------:R-:W-:Y:S02]  /*3e90*/  DFMA R40, R6.reuse, R58, R40 ;  /* 0x0000003a0628722b */ /* 0x040fe40000000028 */
[----:B------:R-:W1:Y:S01]  /*3ea0*/  LDS.64 R66, [R8+0xd8] ;  /* 0x0000d80008427984 */ /* 0x000e620000000a00 */
[----:B------:R-:W-:-:S03]  /*3eb0*/  DFMA R30, R6, R56, R30 ;  /* 0x00000038061e722b */ /* 0x000fc6000000001e */
        /* <DEDUP_REMOVED lines=16> */
[----:B-1----:R-:W-:-:S03]  /*3fc0*/  DFMA R48, R2, R66, R48 ;  /* 0x000000420230722b */ /* 0x002fc60000000030 */
[----:B------:R-:W1:Y:S04]  /*3fd0*/  LDS.64 R26, [R8+0x128] ;  /* 0x00012800081a7984 */ /* 0x000e680000000a00 */
[----:B------:R-:W1:Y:S01]  /*3fe0*/  LDS.64 R24, [R8+0x130] ;  /* 0x0001300008187984 */ /* 0x000e620000000a00 */
[----:B------:R-:W-:-:S03]  /*3ff0*/  DFMA R44, R2, R64, R44 ;  /* 0x00000040022c722b */ /* 0x000fc6000000002c */
[----:B------:R-:W1:Y:S01]  /*4000*/  LDS.64 R12, [R8+0x138] ;  /* 0x00013800080c7984 */ /* 0x000e620000000a00 */
[----:B0-----:R-:W-:-:S03]  /*4010*/  DFMA R20, R2, R62, R20 ;  /* 0x0000003e0214722b */ /* 0x001fc60000000014 */
[----:B------:R0:W1:Y:S01]  /*4020*/  LDS.64 R6, [R8+0x140] ;  /* 0x0001400008067984 */ /* 0x0000620000000a00 */
[C---:B--2---:R-:W-:Y:S02]  /*4030*/  DFMA R16, R2.reuse, R60, R16 ;  /* 0x0000003c0210722b */ /* 0x044fe40000000010 */
[C---:B---3--:R-:W-:Y:S02]  /*4040*/  DFMA R18, R2.reuse, R58, R18 ;  /* 0x0000003a0212722b */ /* 0x048fe40000000012 */
[C---:B----4-:R-:W-:Y:S01]  /*4050*/  DFMA R14, R2.reuse, R56, R14 ;  /* 0x00000038020e722b */ /* 0x050fe2000000000e */
[----:B0-----:R-:W-:Y:S01]  /*4060*/  IADD3 R8, PT, PT, R8, 0x210, RZ ;  /* 0x0000021008087810 */ /* 0x001fe20007ffe0ff */
[C---:B-----5:R-:W-:Y:S02]  /*4070*/  DFMA R38, R2.reuse, R54, R38 ;  /* 0x000000360226722b */ /* 0x060fe40000000026 */
[C---:B------:R-:W-:Y:S02]  /*4080*/  DFMA R40, R2.reuse, R46, R40 ;  /* 0x0000002e0228722b */ /* 0x040fe40000000028 */
[----:B------:R-:W-:-:S02]  /*4090*/  DFMA R30, R2, R42, R30 ;  /* 0x0000002a021e722b */ /* 0x000fc4000000001e */
[C---:B------:R-:W-:Y:S02]  /*40a0*/  DFMA R32, R2.reuse, R28, R32 ;  /* 0x0000001c0220722b */ /* 0x040fe40000000020 */
[C---:B-1----:R-:W-:Y:S02]  /*40b0*/  DFMA R52, R2.reuse, R26, R52 ;  /* 0x0000001a0234722b */ /* 0x042fe40000000034 */
[C---:B------:R-:W-:Y:S02]  /*40c0*/  DFMA R34, R2.reuse, R24, R34 ;  /* 0x000000180222722b */ /* 0x040fe40000000022 */
[C---:B------:R-:W-:Y:S02]  /*40d0*/  DFMA R4, R2.reuse, R12, R4 ;  /* 0x0000000c0204722b */ /* 0x040fe40000000004 */
[----:B------:R-:W-:-:S11]  /*40e0*/  DFMA R50, R2, R6, R50 ;  /* 0x000000060232722b */ /* 0x000fd60000000032 */
.L_x_15:
[----:B------:R-:W-:-:S09]  /*40f0*/  UISETP.NE.OR UP0, UPT, UR5, URZ, UP0 ;  /* 0x000000ff0500728c */ /* 0x000fd20008705670 */
[----:B------:R-:W-:Y:S05]  /*4100*/  BRA.U !UP0, `(.L_x_11) ;  /* 0x0000000108987547 */ /* 0x000fea000b800000 */
.L_x_12:
[----:B------:R1:W-:Y:S01]  /*4110*/  LDS.64 R2, [R11] ;  /* 0x000000000b027984 */ /* 0x0003e20000000a00 */
[----:B------:R-:W-:-:S03]  /*4120*/  UIADD3 UR5, UPT, UPT, UR5, 0x1, URZ ;  /* 0x0000000105057890 */ /* 0x000fc6000fffe0ff */
[----:B------:R-:W2:Y:S01]  /*4130*/  LDS.64 R6, [R8+-0x40] ;  /* 0xffffc00008067984 */ /* 0x000ea20000000a00 */
[----:B------:R-:W-:-:S03]  /*4140*/  UISETP.NE.AND UP0, UPT, UR5, URZ, UPT ;  /* 0x000000ff0500728c */ /* 0x000fc6000bf05270 */
[----:B0-----:R-:W0:Y:S01]  /*4150*/  LDS.64 R12, [R8+-0x38] ;  /* 0xffffc800080c7984 */ /* 0x001e220000000a00 */
[----:B-1----:R-:W-:-:S03]  /*4160*/  IADD3 R11, PT, PT, R11, 0x8, RZ ;  /* 0x000000080b0b7810 */ /* 0x002fc60007ffe0ff */
[----:B------:R-:W1:Y:S04]  /*4170*/  LDS.64 R24, [R8+-0x20] ;  /* 0xffffe00008187984 */ /* 0x000e680000000a00 */
[----:B------:R-:W3:Y:S04]  /*4180*/  LDS.64 R26, [R8+-0x18] ;  /* 0xffffe800081a7984 */ /* 0x000ee80000000a00 */
[----:B------:R-:W4:Y:S04]  /*4190*/  LDS.64 R28, [R8+-0x10] ;  /* 0xfffff000081c7984 */ /* 0x000f280000000a00 */
[----:B------:R-:W5:Y:S04]  /*41a0*/  LDS.64 R42, [R8+-0x8] ;  /* 0xfffff800082a7984 */ /* 0x000f680000000a00 */
[----:B------:R-:W5:Y:S04]  /*41b0*/  LDS.64 R46, [R8] ;  /* 0x00000000082e7984 */ /* 0x000f680000000a00 */
[----:B------:R-:W5:Y:S04]  /*41c0*/  LDS.64 R54, [R8+0x8] ;  /* 0x0000080008367984 */ /* 0x000f680000000a00 */
[----:B------:R-:W5:Y:S04]  /*41d0*/  LDS.64 R56, [R8+0x10] ;  /* 0x0000100008387984 */ /* 0x000f680000000a00 */
[----:B------:R-:W5:Y:S01]  /*41e0*/  LDS.64 R58, [R8+0x18] ;  /* 0x00001800083a7984 */ /* 0x000f620000000a00 */
[----:B--2---:R-:W-:-:S03]  /*41f0*/  DFMA R22, R2, R6, R22 ;  /* 0x000000060216722b */ /* 0x004fc60000000016 */
[----:B------:R-:W2:Y:S01]  /*4200*/  LDS.64 R60, [R8+0x20] ;  /* 0x00002000083c7984 */ /* 0x000ea20000000a00 */
[----:B0-----:R-:W-:-:S03]  /*4210*/  DFMA R36, R2, R12, R36 ;  /* 0x0000000c0224722b */ /* 0x001fc60000000024 */
[----:B------:R-:W0:Y:S01]  /*4220*/  LDS.64 R6, [R8+-0x30] ;  /* 0xffffd00008067984 */ /* 0x000e220000000a00 */
[----:B-1----:R-:W-:-:S03]  /*4230*/  DFMA R20, R2, R24, R20 ;  /* 0x000000180214722b */ /* 0x002fc60000000014 */
[----:B------:R-:W1:Y:S01]  /*4240*/  LDS.64 R12, [R8+-0x28] ;  /* 0xffffd800080c7984 */ /* 0x000e620000000a00 */
[----:B---3--:R-:W-:-:S03]  /*4250*/  DFMA R16, R2, R26, R16 ;  /* 0x0000001a0210722b */ /* 0x008fc60000000010 */
[----:B------:R-:W3:Y:S01]  /*4260*/  LDS.64 R62, [R8+0x28] ;  /* 0x00002800083e7984 */ /* 0x000ee20000000a00 */
[----:B----4-:R-:W-:-:S03]  /*4270*/  DFMA R18, R2, R28, R18 ;  /* 0x0000001c0212722b */ /* 0x010fc60000000012 */
[----:B------:R-:W4:Y:S01]  /*4280*/  LDS.64 R64, [R8+0x30] ;  /* 0x0000300008407984 */ /* 0x000f220000000a00 */
[----:B-----5:R-:W-:-:S03]  /*4290*/  DFMA R14, R2, R42, R14 ;  /* 0x0000002a020e722b */ /* 0x020fc6000000000e */
[----:B------:R5:W4:Y:S01]  /*42a0*/  LDS.64 R66, [R8+0x38] ;  /* 0x0000380008427984 */ /* 0x000b220000000a00 */
[C---:B------:R-:W-:Y:S02]  /*42b0*/  DFMA R38, R2.reuse, R46, R38 ;  /* 0x0000002e0226722b */ /* 0x040fe40000000026 */
[C---:B------:R-:W-:Y:S01]  /*42c0*/  DFMA R40, R2.reuse, R54, R40 ;  /* 0x000000360228722b */ /* 0x040fe20000000028 */
[----:B-----5:R-:W-:Y:S01]  /*42d0*/  IADD3 R8, PT, PT, R8, 0x108, RZ ;  /* 0x0000010808087810 */ /* 0x020fe20007ffe0ff */
[C---:B------:R-:W-:Y:S02]  /*42e0*/  DFMA R30, R2.reuse, R56, R30 ;  /* 0x00000038021e722b */ /* 0x040fe4000000001e */
[C---:B------:R-:W-:Y:S02]  /*42f0*/  DFMA R32, R2.reuse, R58, R32 ;  /* 0x0000003a0220722b */ /* 0x040fe40000000020 */
[C---:B--2---:R-:W-:Y:S02]  /*4300*/  DFMA R52, R2.reuse, R60, R52 ;  /* 0x0000003c0234722b */ /* 0x044fe40000000034 */
[----:B0-----:R-:W-:-:S02]  /*4310*/  DFMA R48, R2, R6, R48 ;  /* 0x000000060230722b */ /* 0x001fc40000000030 */
[C---:B-1----:R-:W-:Y:S02]  /*4320*/  DFMA R44, R2.reuse, R12, R44 ;  /* 0x0000000c022c722b */ /* 0x042fe4000000002c */
[C---:B---3--:R-:W-:Y:S02]  /*4330*/  DFMA R34, R2.reuse, R62, R34 ;  /* 0x0000003e0222722b */ /* 0x048fe40000000022 */
[C---:B----4-:R-:W-:Y:S02]  /*4340*/  DFMA R4, R2.reuse, R64, R4 ;  /* 0x000000400204722b */ /* 0x050fe40000000004 */
[----:B------:R-:W-:Y:S01]  /*4350*/  DFMA R50, R2, R66, R50 ;  /* 0x000000420232722b */ /* 0x000fe20000000032 */
[----:B------:R-:W-:Y:S10]  /*4360*/  BRA.U UP0, `(.L_x_12) ;  /* 0xfffffffd00687547 */ /* 0x000ff4000b83ffff */
.L_x_11:
[----:B------:R-:W1:Y:S01]  /*4370*/  S2R R3, SR_TID.Y ;  /* 0x0000000000037919 */ /* 0x000e620000002200 */
[----:B------:R-:W2:Y:S01]  /*4380*/  LDCU.64 UR6, c[0x0][0x398] ;  /* 0x00007300ff0677ac */ /* 0x000ea20008000a00 */
[----:B------:R-:W3:Y:S01]  /*4390*/  LDC R2, c[0x0][0x3ac] ;  /* 0x0000eb00ff027b82 */ /* 0x000ee20000000800 */
[----:B------:R-:W-:Y:S01]  /*43a0*/  BSSY.RECONVERGENT B0, `(.L_x_16) ;  /* 0x00002b9000007945 */ /* 0x000fe20003800200 */
[----:B------:R-:W1:Y:S01]  /*43b0*/  S2R R6, SR_TID.X ;  /* 0x0000000000067919 */ /* 0x000e620000002100 */
[----:B------:R-:W4:Y:S05]  /*43c0*/  LDCU UR5, c[0x0][0x3b8] ;  /* 0x00007700ff0577ac */ /* 0x000f2a0008000800 */
[----:B------:R-:W3:Y:S01]  /*43d0*/  LDC.64 R8, c[0x0][0x380] ;  /* 0x0000e000ff087b82 */ /* 0x000ee20000000a00 */
[----:B-1----:R-:W-:-:S04]  /*43e0*/  LEA R6, R3, R6, 0x3 ;  /* 0x0000000603067211 */ /* 0x002fc800078e18ff */
[----:B------:R-:W-:Y:S02]  /*43f0*/  SHF.R.U32.HI R3, RZ, 0x1, R6 ;  /* 0x00000001ff037819 */ /* 0x000fe40000011606 */
[----:B------:R-:W-:Y:S02]  /*4400*/  LOP3.LUT R11, R6, 0x1f, RZ, 0xc0, !PT ;  /* 0x0000001f060b7812 */ /* 0x000fe400078ec0ff */
[----:B------:R-:W-:Y:S01]  /*4410*/  LOP3.LUT R3, R3, 0x1ff0, RZ, 0xc0, !PT ;  /* 0x00001ff003037812 */ /* 0x000fe200078ec0ff */
[----:B------:R-:W1:Y:S01]  /*4420*/  LDC.64 R6, c[0x0][0x3b0] ;  /* 0x0000ec00ff067b82 */ /* 0x000e620000000a00 */
[----:B------:R-:W-:Y:S02]  /*4430*/  LEA R0, R0, R11, 0x5 ;  /* 0x0000000b00007211 */ /* 0x000fe400078e28ff */
[----:B------:R-:W-:Y:S01]  /*4440*/  IADD3 R3, PT, PT, R3, UR4, RZ ;  /* 0x0000000403037c10 */ /* 0x000fe2000fffe0ff */
[----:B----4-:R-:W-:Y:S01]  /*4450*/  USHF.L.U32 UR4, UR5, 0x8, URZ ;  /* 0x0000000805047899 */ /* 0x010fe200080006ff */
[----:B--2---:R-:W-:-:S02]  /*4460*/  ISETP.GE.AND P1, PT, R0, UR6, PT ;  /* 0x0000000600007c0c */ /* 0x004fc4000bf26270 */
[C---:B0-----:R-:W-:Y:S01]  /*4470*/  IADD3 R10, PT, PT, R3.reuse, 0x10, RZ ;  /* 0x00000010030a7810 */ /* 0x041fe20007ffe0ff */
[----:B------:R-:W-:Y:S01]  /*4480*/  USHF.R.S32.HI UR4, URZ, 0x8, UR4 ;  /* 0x00000008ff047899 */ /* 0x000fe20008011404 */
[----:B------:R-:W-:Y:S02]  /*4490*/  IADD3 R11, PT, PT, -R3, UR7, RZ ;  /* 0x00000007030b7c10 */ /* 0x000fe4000fffe1ff */
[----:B------:R-:W-:Y:S02]  /*44a0*/  ISETP.GE.AND P0, PT, R10, UR7, PT ;  /* 0x000000070a007c0c */ /* 0x000fe4000bf06270 */
[----:B---3--:R-:W-:Y:S02]  /*44b0*/  SHF.L.U32 R10, R2, 0x8, RZ ;  /* 0x00000008020a7819 */ /* 0x008fe400000006ff */
[----:B------:R-:W-:Y:S02]  /*44c0*/  SEL R11, R11, 0x10, P0 ;  /* 0x000000100b0b7807 */ /* 0x000fe40000000000 */
[----:B------:R-:W-:-:S02]  /*44d0*/  SHF.R.S32.HI R10, RZ, 0x8, R10 ;  /* 0x00000008ff0a7819 */ /* 0x000fc4000001140a */
[----:B------:R-:W-:-:S03]  /*44e0*/  SEL R12, R11, RZ, !P1 ;  /* 0x000000ff0b0c7207 */ /* 0x000fc60004800000 */
[C-C-:B------:R-:W-:Y:S01]  /*44f0*/  IMAD R11, R3.reuse, R10, R0.reuse ;  /* 0x0000000a030b7224 */ /* 0x140fe200078e0200 */
[----:B------:R-:W-:Y:S01]  /*4500*/  ISETP.GT.AND P0, PT, R12, 0x8, PT ;  /* 0x000000080c00780c */ /* 0x000fe20003f04270 */
[----:B------:R-:W-:Y:S02]  /*4510*/  IMAD R3, R3, UR4, R0 ;  /* 0x0000000403037c24 */ /* 0x000fe4000f8e0200 */
[----:B------:R-:W-:-:S04]  /*4520*/  IMAD.WIDE R8, R11, 0x8, R8 ;  /* 0x000000080b087825 */ /* 0x000fc800078e0208 */
[----:B-1----:R-:W-:-:S06]  /*4530*/  IMAD.WIDE R6, R3, 0x8, R6 ;  /* 0x0000000803067825 */ /* 0x002fcc00078e0206 */
[----:B------:R-:W-:Y:S05]  /*4540*/  @P0 BRA `(.L_x_17) ;  /* 0x0000000c00b80947 */ /* 0x000fea0003800000 */
[----:B------:R-:W-:-:S13]  /*4550*/  ISETP.GT.AND P0, PT, R12, 0x4, PT ;  /* 0x000000040c00780c */ /* 0x000fda0003f04270 */
[----:B------:R-:W-:Y:S05]  /*4560*/  @P0 BRA `(.L_x_18) ;  /* 0x0000000400180947 */ /* 0x000fea0003800000 */
[----:B------:R-:W-:-:S13]  /*4570*/  ISETP.GT.AND P0, PT, R12, 0x2, PT ;  /* 0x000000020c00780c */ /* 0x000fda0003f04270 */
[----:B------:R-:W-:Y:S05]  /*4580*/  @P0 BRA `(.L_x_19) ;  /* 0x0000000000580947 */ /* 0x000fea0003800000 */
[----:B------:R-:W-:-:S04]  /*4590*/  MOV R3, 0xffffffff ;  /* 0xffffffff00037802 */ /* 0x000fc80000000f00 */
[----:B------:R-:W-:-:S04]  /*45a0*/  VIADDMNMX.U32 R12, R12, R3, 0x2, PT ;  /* 0x000000020c0c7446 */ /* 0x000fc80003800003 */
[----:B------:R-:W-:-:S04]  /*45b0*/  SHF.L.U32 R12, R12, 0x2, RZ ;  /* 0x000000020c0c7819 */ /* 0x000fc800000006ff */
[----:B------:R-:W0:Y:S02]  /*45c0*/  LDC R4, c[0x2][R12] ;  /* 0x008000000c047b82 */ /* 0x000e240000000800 */
[----:B0-----:R-:W-:-:S04]  /*45d0*/  SHF.R.S32.HI R5, RZ, 0x1f, R4 ;  /* 0x0000001fff057819 */ /* 0x001fc80000011404 */
.L_x_26:
[----:B------:R-:W-:Y:S05]  /*45e0*/  BRX R4 -0x45f0                                   (*"BRANCH_TARGETS .L_x_27,.L_x_28,.L_x_29"*) ;  /* 0xffffffb804847949 */ /* 0x000fea000383ffff */
.L_x_28:
[----:B------:R-:W-:Y:S04]  /*45f0*/  STG.E.64 desc[UR8][R8.64], R22 ;  /* 0x0000001608007986 */ /* 0x000fe8000c101b08 */
[----:B------:R-:W2:Y:S01]  /*4600*/  LDG.E.64 R4, desc[UR8][R6.64] ;  /* 0x0000000806047981 */ /* 0x000ea2000c1e1b00 */
[----:B------:R-:W-:-:S04]  /*4610*/  IMAD.WIDE R10, R2, 0x8, R8 ;  /* 0x00000008020a7825 */ /* 0x000fc800078e0208 */
[----:B------:R-:W-:Y:S01]  /*4620*/  IMAD.WIDE R2, R2, 0x8, R6 ;  /* 0x0000000802027825 */ /* 0x000fe200078e0206 */
[----:B--2---:R-:W-:-:S07]  /*4630*/  DADD R4, R4, -R22 ;  /* 0x0000000004047229 */ /* 0x004fce0000000816 */
[----:B------:R-:W-:Y:S04]  /*4640*/  STG.E.64 desc[UR8][R6.64], R4 ;  /* 0x0000000406007986 */ /* 0x000fe8000c101b08 */
[----:B------:R-:W-:Y:S04]  /*4650*/  STG.E.64 desc[UR8][R10.64], R36 ;  /* 0x000000240a007986 */ /* 0x000fe8000c101b08 */
[----:B------:R-:W2:Y:S02]  /*4660*/  LDG.E.64 R12, desc[UR8][R2.64] ;  /* 0x00000008020c7981 */ /* 0x000ea4000c1e1b00 */
[----:B--2---:R-:W-:-:S07]  /*4670*/  DADD R12, R12, -R36 ;  /* 0x000000000c0c7229 */ /* 0x004fce0000000824 */
[----:B------:R-:W-:Y:S01]  /*4680*/  STG.E.64 desc[UR8][R2.64], R12 ;  /* 0x0000000c02007986 */ /* 0x000fe2000c101b08 */
[----:B------:R-:W-:Y:S05]  /*4690*/  EXIT ;  /* 0x000000000000794d */ /* 0x000fea0003800000 */
.L_x_27:
[----:B------:R-:W-:Y:S04]  /*46a0*/  STG.E.64 desc[UR8][R8.64], R22 ;  /* 0x0000001608007986 */ /* 0x000fe8000c101b08 */
[----:B------:R-:W2:Y:S02]  /*46b0*/  LDG.E.64 R2, desc[UR8][R6.64] ;  /* 0x0000000806027981 */ /* 0x000ea4000c1e1b00 */
[----:B--2---:R-:W-:-:S07]  /*46c0*/  DADD R2, R2, -R22 ;  /* 0x0000000002027229 */ /* 0x004fce0000000816 */
[----:B------:R-:W-:Y:S01]  /*46d0*/  STG.E.64 desc[UR8][R6.64], R2 ;  /* 0x0000000206007986 */ /* 0x000fe2000c101b08 */
[----:B------:R-:W-:Y:S05]  /*46e0*/  EXIT ;  /* 0x000000000000794d */ /* 0x000fea0003800000 */
.L_x_19:
[----:B------:R-:W-:-:S04]  /*46f0*/  MOV R3, 0xfffffffd ;  /* 0xfffffffd00037802 */ /* 0x000fc80000000f00 */
[----:B------:R-:W-:-:S04]  /*4700*/  VIADDMNMX.U32 R12, R12, R3, 0x2, PT ;  /* 0x000000020c0c7446 */ /* 0x000fc80003800003 */
[----:B------:R-:W-:-:S04]  /*4710*/  SHF.L.U32 R12, R12, 0x2, RZ ;  /* 0x000000020c0c7819 */ /* 0x000fc800000006ff */
[----:B------:R-:W0:Y:S02]  /*4720*/  LDC R4, c[0x2][R12+0xc] ;  /* 0x008003000c047b82 */ /* 0x000e240000000800 */
[----:B0-----:R-:W-:-:S04]  /*4730*/  SHF.R.S32.HI R5, RZ, 0x1f, R4 ;  /* 0x0000001fff057819 */ /* 0x001fc80000011404 */
.L_x_30:
[----:B------:R-:W-:Y:S05]  /*4740*/  BRX R4 -0x4750                                   (*"BRANCH_TARGETS .L_x_31,.L_x_32,.L_x_29"*) ;  /* 0xffffffb8042c7949 */ /* 0x000fea000383ffff */
.L_x_32:
[----:B------:R0:W-:Y:S04]  /*4750*/  STG.E.64 desc[UR8][R8.64], R22 ;  /* 0x0000001608007986 */ /* 0x0001e8000c101b08 */
[----:B------:R-:W2:Y:S01]  /*4760*/  LDG.E.64 R4, desc[UR8][R6.64] ;  /* 0x0000000806047981 */ /* 0x000ea2000c1e1b00 */
[----:B------:R-:W-:-:S04]  /*4770*/  IMAD.WIDE R18, R2, 0x8, R8 ;  /* 0x0000000802127825 */ /* 0x000fc800078e0208 */
[----:B------:R-:W-:Y:S01]  /*4780*/  IMAD.WIDE R20, R2, 0x8, R6 ;  /* 0x0000000802147825 */ /* 0x000fe200078e0206 */
[----:B--2---:R-:W-:-:S07]  /*4790*/  DADD R4, R4, -R22 ;  /* 0x0000000004047229 */ /* 0x004fce0000000816 */
[----:B------:R1:W-:Y:S04]  /*47a0*/  STG.E.64 desc[UR8][R6.64], R4 ;  /* 0x0000000406007986 */ /* 0x0003e8000c101b08 */
[----:B------:R-:W-:Y:S04]  /*47b0*/  STG.E.64 desc[UR8][R18.64], R36 ;  /* 0x0000002412007986 */ /* 0x000fe8000c101b08 */
[----:B------:R-:W2:Y:S01]  /*47c0*/  LDG.E.64 R10, desc[UR8][R20.64] ;  /* 0x00000008140a7981 */ /* 0x000ea2000c1e1b00 */
[----:B------:R-:W-:-:S04]  /*47d0*/  IMAD.WIDE R12, R2, 0x8, R18 ;  /* 0x00000008020c7825 */ /* 0x000fc800078e0212 */
[----:B------:R-:W-:Y:S01]  /*47e0*/  IMAD.WIDE R14, R2, 0x8, R20 ;  /* 0x00000008020e7825 */ /* 0x000fe200078e0214 */
[----:B--2---:R-:W-:-:S07]  /*47f0*/  DADD R10, R10, -R36 ;  /* 0x000000000a0a7229 */ /* 0x004fce0000000824 */
[----:B------:R-:W-:Y:S04]  /*4800*/  STG.E.64 desc[UR8][R20.64], R10 ;  /* 0x0000000a14007986 */ /* 0x000fe8000c101b08 */
[----:B------:R-:W-:Y:S04]  /*4810*/  STG.E.64 desc[UR8][R12.64], R48 ;  /* 0x000000300c007986 */ /* 0x000fe8000c101b08 */
[----:B0-----:R-:W2:Y:S01]  /*4820*/  LDG.E.64 R8, desc[UR8][R14.64] ;  /* 0x000000080e087981 */ /* 0x001ea2000c1e1b00 */
[----:B------:R-:W-:-:S04]  /*4830*/  IMAD.WIDE R16, R2, 0x8, R12 ;  /* 0x0000000802107825 */ /* 0x000fc800078e020c */
[----:B------:R-:W-:Y:S01]  /*4840*/  IMAD.WIDE R2, R2, 0x8, R14 ;  /* 0x0000000802027825 */ /* 0x000fe200078e020e */
[----:B--2---:R-:W-:-:S07]  /*4850*/  DADD R8, R8, -R48 ;  /* 0x0000000008087229 */ /* 0x004fce0000000830 */
[----:B------:R-:W-:Y:S04]  /*4860*/  STG.E.64 desc[UR8][R14.64], R8 ;  /* 0x000000080e007986 */ /* 0x000fe8000c101b08 */
[----:B------:R-:W-:Y:S04]  /*4870*/  STG.E.64 desc[UR8][R16.64], R44 ;  /* 0x0000002c10007986 */ /* 0x000fe8000c101b08 */
[----:B-1----:R-:W2:Y:S02]  /*4880*/  LDG.E.64 R4, desc[UR8][R2.64] ;  /* 0x0000000802047981 */ /* 0x002ea4000c1e1b00 */
[----:B--2---:R-:W-:-:S07]  /*4890*/  DADD R4, R4, -R44 ;  /* 0x0000000004047229 */ /* 0x004fce000000082c */
[----:B------:R-:W-:Y:S01]  /*48a0*/  STG.E.64 desc[UR8][R2.64], R4 ;  /* 0x0000000402007986 */ /* 0x000fe2000c101b08 */
[----:B------:R-:W-:Y:S05]  /*48b0*/  EXIT ;  /* 0x000000000000794d */ /* 0x000fea0003800000 */
.L_x_31:
[----:B------:R-:W-:Y:S04]  /*48c0*/  STG.E.64 desc[UR8][R8.64], R22 ;  /* 0x0000001608007986 */ /* 0x000fe8000c101b08 */
[----:B------:R-:W2:Y:S01]  /*48d0*/  LDG.E.64 R4, desc[UR8][R6.64] ;  /* 0x0000000806047981 */ /* 0x000ea2000c1e1b00 */
[----:B------:R-:W-:-:S04]  /*48e0*/  IMAD.WIDE R12, R2, 0x8, R8 ;  /* 0x00000008020c7825 */ /* 0x000fc800078e0208 */
[----:B------:R-:W-:Y:S01]  /*48f0*/  IMAD.WIDE R14, R2, 0x8, R6 ;  /* 0x00000008020e7825 */ /* 0x000fe200078e0206 */
[----:B--2---:R-:W-:-:S07]  /*4900*/  DADD R4, R4, -R22 ;  /* 0x0000000004047229 */ /* 0x004fce0000000816 */
[----:B------:R-:W-:Y:S04]  /*4910*/  STG.E.64 desc[UR8][R6.64], R4 ;  /* 0x0000000406007986 */ /* 0x000fe8000c101b08 */
        /* <DEDUP_REMOVED lines=11> */
.L_x_18:
[----:B------:R-:W-:-:S13]  /*49d0*/  ISETP.GT.AND P0, PT, R12, 0x6, PT ;  /* 0x000000060c00780c */ /* 0x000fda0003f04270 */
[----:B------:R-:W-:Y:S05]  /*49e0*/  @P0 BRA `(.L_x_20) ;  /* 0x0000000400180947 */ /* 0x000fea0003800000 */
[----:B------:R-:W-:-:S04]  /*49f0*/  MOV R3, 0xfffffffb ;  /* 0xfffffffb00037802 */ /* 0x000fc80000000f00 */
[----:B------:R-:W-:-:S04]  /*4a00*/  VIADDMNMX.U32 R12, R12, R3, 0x2, PT ;  /* 0x000000020c0c7446 */ /* 0x000fc80003800003 */
[----:B------:R-:W-:-:S04]  /*4a10*/  SHF.L.U32 R12, R12, 0x2, RZ ;  /* 0x000000020c0c7819 */ /* 0x000fc800000006ff */
[----:B------:R-:W0:Y:S02]  /*4a20*/  LDC R4, c[0x2][R12+0x18] ;  /* 0x008006000c047b82 */ /* 0x000e240000000800 */
[----:B0-----:R-:W-:-:S04]  /*4a30*/  SHF.R.S32.HI R5, RZ, 0x1f, R4 ;  /* 0x0000001fff057819 */ /* 0x001fc80000011404 */
.L_x_34:
[----:B------:R-:W-:Y:S05]  /*4a40*/  BRX R4 -0x4a50                                   (*"BRANCH_TARGETS .L_x_35,.L_x_36,.L_x_29"*) ;  /* 0xffffffb4046c7949 */ /* 0x000fea000383ffff */
.L_x_36:
        /* <DEDUP_REMOVED lines=11> */
[----:B------:R2:W-:Y:S04]  /*4b00*/  STG.E.64 desc[UR8][R14.64], R10 ;  /* 0x0000000a0e007986 */ /* 0x0005e8000c101b08 */
[----:B------:R-:W-:Y:S04]  /*4b10*/  STG.E.64 desc[UR8][R18.64], R48 ;  /* 0x0000003012007986 */ /* 0x000fe8000c101b08 */
[----:B0-----:R-:W3:Y:S01]  /*4b20*/  LDG.E.64 R8, desc[UR8][R24.64] ;  /* 0x0000000818087981 */ /* 0x001ee2000c1e1b00 */
[----:B------:R-:W-:-:S04]  /*4b30*/  IMAD.WIDE R22, R2, 0x8, R18 ;  /* 0x0000000802167825 */ /* 0x000fc800078e0212 */
[----:B------:R-:W-:Y:S01]  /*4b40*/  IMAD.WIDE R26, R2, 0x8, R24 ;  /* 0x00000008021a7825 */ /* 0x000fe200078e0218 */
[----:B---3--:R-:W-:-:S07]  /*4b50*/  DADD R8, R8, -R48 ;  /* 0x0000000008087229 */ /* 0x008fce0000000830 */
[----:B------:R0:W-:Y:S04]  /*4b60*/  STG.E.64 desc[UR8][R24.64], R8 ;  /* 0x0000000818007986 */ /* 0x0001e8000c101b08 */
[----:B------:R-:W-:Y:S04]  /*4b70*/  STG.E.64 desc[UR8][R22.64], R44 ;  /* 0x0000002c16007986 */ /* 0x000fe8000c101b08 */
[----:B-1----:R-:W3:Y:S01]  /*4b80*/  LDG.E.64 R4, desc[UR8][R26.64] ;  /* 0x000000081a047981 */ /* 0x002ee2000c1e1b00 */
[----:B------:R-:W-:-:S04]  /*4b90*/  IMAD.WIDE R6, R2, 0x8, R22 ;  /* 0x0000000802067825 */ /* 0x000fc800078e0216 */
[----:B--2---:R-:W-:Y:S01]  /*4ba0*/  IMAD.WIDE R10, R2, 0x8, R26 ;  /* 0x00000008020a7825 */ /* 0x004fe200078e021a */
[----:B---3--:R-:W-:-:S07]  /*4bb0*/  DADD R4, R4, -R44 ;  /* 0x0000000004047229 */ /* 0x008fce000000082c */
        /* <DEDUP_REMOVED lines=8> */
[----:B0-----:R-:W2:Y:S02]  /*4c40*/  LDG.E.64 R8, desc[UR8][R2.64] ;  /* 0x0000000802087981 */ /* 0x001ea4000c1e1b00 */
[----:B--2---:R-:W-:-:S07]  /*4c50*/  DADD R8, R8, -R16 ;  /* 0x0000000008087229 */ /* 0x004fce0000000810 */
[----:B------:R-:W-:Y:S01]  /*4c60*/  STG.E.64 desc[UR8][R2.64], R8 ;  /* 0x0000000802007986 */ /* 0x000fe2000c101b08 */
[----:B------:R-:W-:Y:S05]  /*4c70*/  EXIT ;  /* 0x000000000000794d */ /* 0x000fea0003800000 */
.L_x_35:
[----:B------:R0:W-:Y:S04]  /*4c80*/  STG.E.64 desc[UR8][R8.64], R22 ;  /* 0x0000001608007986 */ /* 0x0001e8000c101b08 */
[----:B------:R-:W2:Y:S01]  /*4c90*/  LDG.E.64 R4, desc[UR8][R6.64] ;  /* 0x0000000806047981 */ /* 0x000ea2000c1e1b00 */
[----:B------:R-:W-:-:S04]  /*4ca0*/  IMAD.WIDE R12, R2, 0x8, R8 ;  /* 0x00000008020c7825 */ /* 0x000fc800078e0208 */
[----:B------:R-:W-:Y:S01]  /*4cb0*/  IMAD.WIDE R14, R2, 0x8, R6 ;  /* 0x00000008020e7825 */ /* 0x000fe200078e0206 */
[----:B--2---:R-:W-:-:S07]  /*4cc0*/  DADD R4, R4, -R22 ;  /* 0x0000000004047229 */ /* 0x004fce0000000816 */
[----:B------:R1:W-:Y:S04]  /*4cd0*/  STG.E.64 desc[UR8][R6.64], R4 ;  /* 0x0000000406007986 */ /* 0x0003e8000c101b08 */
[----:B------:R2:W-:Y:S04]  /*4ce0*/  STG.E.64 desc[UR8][R12.64], R36 ;  /* 0x000000240c007986 */ /* 0x0005e8000c101b08 */
[----:B------:R-:W3:Y:S01]  /*4cf0*/  LDG.E.64 R10, desc[UR8][R14.64] ;  /* 0x000000080e0a7981 */ /* 0x000ee2000c1e1b00 */
[----:B------:R-:W-:-:S04]  /*4d00*/  IMAD.WIDE R16, R2, 0x8, R12 ;  /* 0x0000000802107825 */ /* 0x000fc800078e020c */
[----:B------:R-:W-:Y:S01]  /*4d10*/  IMAD.WIDE R18, R2, 0x8, R14 ;  /* 0x0000000802127825 */ /* 0x000fe200078e020e */
[----:B---3--:R-:W-:-:S07]  /*4d20*/  DADD R10, R10, -R36 ;  /* 0x000000000a0a7229 */ /* 0x008fce0000000824 */
[----:B------:R3:W-:Y:S04]  /*4d30*/  STG.E.64 desc[UR8][R14.64], R10 ;  /* 0x0000000a0e007986 */ /* 0x0007e8000c101b08 */
[----:B------:R-:W-:Y:S04]  /*4d40*/  STG.E.64 desc[UR8][R16.64], R48 ;  /* 0x0000003010007986 */ /* 0x000fe8000c101b08 */
[----:B0-----:R-:W4:Y:S01]  /*4d50*/  LDG.E.64 R8, desc[UR8][R18.64] ;  /* 0x0000000812087981 */ /* 0x001f22000c1e1b00 */
[----:B------:R-:W-:-:S04]  /*4d60*/  IMAD.WIDE R22, R2, 0x8, R16 ;  /* 0x0000000802167825 */ /* 0x000fc800078e0210 */
[----:B-1----:R-:W-:Y:S01]  /*4d70*/  IMAD.WIDE R6, R2, 0x8, R18 ;  /* 0x0000000802067825 */ /* 0x002fe200078e0212 */
[----:B----4-:R-:W-:-:S07]  /*4d80*/  DADD R8, R8, -R48 ;  /* 0x0000000008087229 */ /* 0x010fce0000000830 */
[----:B------:R-:W-:Y:S04]  /*4d90*/  STG.E.64 desc[UR8][R18.64], R8 ;  /* 0x0000000812007986 */ /* 0x000fe8000c101b08 */
[----:B------:R-:W-:Y:S04]  /*4da0*/  STG.E.64 desc[UR8][R22.64], R44 ;  /* 0x0000002c16007986 */ /* 0x000fe8000c101b08 */
[----:B------:R-:W4:Y:S01]  /*4db0*/  LDG.E.64 R4, desc[UR8][R6.64] ;  /* 0x0000000806047981 */ /* 0x000f22000c1e1b00 */
[----:B--2---:R-:W-:-:S04]  /*4dc0*/  IMAD.WIDE R12, R2, 0x8, R22 ;  /* 0x00000008020c7825 */ /* 0x004fc800078e0216 */
[----:B---3--:R-:W-:Y:S01]  /*4dd0*/  IMAD.WIDE R10, R2, 0x8, R6 ;  /* 0x00000008020a7825 */ /* 0x008fe200078e0206 */
[----:B----4-:R-:W-:-:S07]  /*4de0*/  DADD R4, R4, -R44 ;  /* 0x0000000004047229 */ /* 0x010fce000000082c */
[----:B------:R-:W-:Y:S04]  /*4df0*/  STG.E.64 desc[UR8][R6.64], R4 ;  /* 0x0000000406007986 */ /* 0x000fe8000c101b08 */
[----:B------:R-:W-:Y:S04]  /*4e00*/  STG.E.64 desc[UR8][R12.64], R20 ;  /* 0x000000140c007986 */ /* 0x000fe8000c101b08 */
[----:B------:R-:W2:Y:S02]  /*4e10*/  LDG.E.64 R2, desc[UR8][R10.64] ;  /* 0x000000080a027981 */ /* 0x000ea4000c1e1b00 */
[----:B--2---:R-:W-:-:S07]  /*4e20*/  DADD R2, R2, -R20 ;  /* 0x0000000002027229 */ /* 0x004fce0000000814 */
[----:B------:R-:W-:Y:S01]  /*4e30*/  STG.E.64 desc[UR8][R10.64], R2 ;  /* 0x000000020a007986 */ /* 0x000fe2000c101b08 */
[----:B------:R-:W-:Y:S05]  /*4e40*/  EXIT ;  /* 0x000000000000794d */ /* 0x000fea0003800000 */
.L_x_20:
[----:B------:R-:W-:-:S04]  /*4e50*/  MOV R3, 0xfffffff9 ;  /* 0xfffffff900037802 */ /* 0x000fc80000000f00 */
[----:B------:R-:W-:-:S04]  /*4e60*/  VIADDMNMX.U32 R12, R12, R3, 0x2, PT ;  /* 0x000000020c0c7446 */ /* 0x000fc80003800003 */
[----:B------:R-:W-:-:S04]  /*4e70*/  SHF.L.U32 R12, R12, 0x2, RZ ;  /* 0x000000020c0c7819 */ /* 0x000fc800000006ff */
[----:B------:R-:W0:Y:S02]  /*4e80*/  LDC R4, c[0x2][R12+0x24] ;  /* 0x008009000c047b82 */ /* 0x000e240000000800 */
[----:B0-----:R-:W-:-:S04]  /*4e90*/  SHF.R.S32.HI R5, RZ, 0x1f, R4 ;  /* 0x0000001fff057819 */ /* 0x001fc80000011404 */
.L_x_38:
[----:B------:R-:W-:Y:S05]  /*4ea0*/  BRX R4 -0x4eb0                                   (*"BRANCH_TARGETS .L_x_39,.L_x_40,.L_x_29"*) ;  /* 0xffffffb004547949 */ /* 0x000fea000383ffff */
.L_x_40:
        /* <DEDUP_REMOVED lines=12> */
[----:B------:R4:W-:Y:S04]  /*4f70*/  STG.E.64 desc[UR8][R26.64], R48 ;  /* 0x000000301a007986 */ /* 0x0009e8000c101b08 */
[----:B0-----:R-:W2:Y:S01]  /*4f80*/  LDG.E.64 R8, desc[UR8][R28.64] ;  /* 0x000000081c087981 */ /* 0x001ea2000c1e1b00 */
[----:B------:R-:W-:-:S04]  /*4f90*/  IMAD.WIDE R22, R2, 0x8, R26 ;  /* 0x0000000802167825 */ /* 0x000fc800078e021a */
[----:B------:R-:W-:Y:S01]  /*4fa0*/  IMAD.WIDE R30, R2, 0x8, R28 ;  /* 0x00000008021e7825 */ /* 0x000fe200078e021c */
[----:B--2---:R-:W-:-:S07]  /*4fb0*/  DADD R8, R8, -R48 ;  /* 0x0000000008087229 */ /* 0x004fce0000000830 */
[----:B------:R0:W-:Y:S04]  /*4fc0*/  STG.E.64 desc[UR8][R28.64], R8 ;  /* 0x000000081c007986 */ /* 0x0001e8000c101b08 */
[----:B------:R-:W-:Y:S04]  /*4fd0*/  STG.E.64 desc[UR8][R22.64], R44 ;  /* 0x0000002c16007986 */ /* 0x000fe8000c101b08 */
[----:B-1----:R-:W2:Y:S01]  /*4fe0*/  LDG.E.64 R4, desc[UR8][R30.64] ;  /* 0x000000081e047981 */ /* 0x002ea2000c1e1b00 */
[----:B------:R-:W-:-:S04]  /*4ff0*/  IMAD.WIDE R12, R2, 0x8, R22 ;  /* 0x00000008020c7825 */ /* 0x000fc800078e0216 */
[----:B---3--:R-:W-:Y:S01]  /*5000*/  IMAD.WIDE R24, R2, 0x8, R30 ;  /* 0x0000000802187825 */ /* 0x008fe200078e021e */
[----:B--2---:R-:W-:-:S07]  /*5010*/  DADD R4, R4, -R44 ;  /* 0x0000000004047229 */ /* 0x004fce000000082c */
[----:B------:R1:W-:Y:S04]  /*5020*/  STG.E.64 desc[UR8][R30.64], R4 ;  /* 0x000000041e007986 */ /* 0x0003e8000c101b08 */
[----:B------:R2:W-:Y:S04]  /*5030*/  STG.E.64 desc[UR8][R12.64], R20 ;  /* 0x000000140c007986 */ /* 0x0005e8000c101b08 */
[----:B------:R-:W3:Y:S01]  /*5040*/  LDG.E.64 R6, desc[UR8][R24.64] ;  /* 0x0000000818067981 */ /* 0x000ee2000c1e1b00 */
[----:B----4-:R-:W-:-:S04]  /*5050*/  IMAD.WIDE R26, R2, 0x8, R12 ;  /* 0x00000008021a7825 */ /* 0x010fc800078e020c */
[----:B0-----:R-:W-:Y:S01]  /*5060*/  IMAD.WIDE R28, R2, 0x8, R24 ;  /* 0x00000008021c7825 */ /* 0x001fe200078e0218 */
[----:B---3--:R-:W-:-:S07]  /*5070*/  DADD R6, R6, -R20 ;  /* 0x0000000006067229 */ /* 0x008fce0000000814 */
[----:B------:R0:W-:Y:S04]  /*5080*/  STG.E.64 desc[UR8][R24.64], R6 ;  /* 0x0000000618007986 */ /* 0x0001e8000c101b08 */
[----:B------:R-:W-:Y:S04]  /*5090*/  STG.E.64 desc[UR8][R26.64], R16 ;  /* 0x000000101a007986 */ /* 0x000fe8000c101b08 */
[----:B------:R-:W3:Y:S01]  /*50a0*/  LDG.E.64 R8, desc[UR8][R28.64] ;  /* 0x000000081c087981 */ /* 0x000ee2000c1e1b00 */
[----:B------:R-:W-:-:S04]  /*50b0*/  IMAD.WIDE R10, R2, 0x8, R26 ;  /* 0x00000008020a7825 */ /* 0x000fc800078e021a */
[----:B-1----:R-:W-:Y:S01]  /*50c0*/  IMAD.WIDE R4, R2, 0x8, R28 ;  /* 0x0000000802047825 */ /* 0x002fe200078e021c */
[----:B---3--:R-:W-:-:S07]  /*50d0*/  DADD R8, R8, -R16 ;  /* 0x0000000008087229 */ /* 0x008fce0000000810 */
[----:B------:R-:W-:Y:S04]  /*50e0*/  STG.E.64 desc[UR8][R28.64], R8 ;  /* 0x000000081c007986 */ /* 0x000fe8000c101b08 */
[----:B------:R-:W-:Y:S04]  /*50f0*/  STG.E.64 desc[UR8][R10.64], R18 ;  /* 0x000000120a007986 */ /* 0x000fe8000c101b08 */
[----:B--2---:R-:W2:Y:S01]  /*5100*/  LDG.E.64 R12, desc[UR8][R4.64] ;  /* 0x00000008040c7981 */ /* 0x004ea2000c1e1b00 */
        /* <DEDUP_REMOVED lines=9> */
.L_x_39:
        /* <DEDUP_REMOVED lines=18> */
[----:B------:R2:W-:Y:S04]  /*52c0*/  STG.E.64 desc[UR8][R22.64], R44 ;  /* 0x0000002c16007986 */ /* 0x0005e8000c101b08 */
[----:B-1----:R-:W4:Y:S01]  /*52d0*/  LDG.E.64 R4, desc[UR8][R28.64] ;  /* 0x000000081c047981 */ /* 0x002f22000c1e1b00 */
[----:B------:R-:W-:-:S04]  /*52e0*/  IMAD.WIDE R12, R2, 0x8, R22 ;  /* 0x00000008020c7825 */ /* 0x000fc800078e0216 */
[----:B---3--:R-:W-:Y:S01]  /*52f0*/  IMAD.WIDE R10, R2, 0x8, R28 ;  /* 0x00000008020a7825 */ /* 0x008fe200078e021c */
[----:B----4-:R-:W-:-:S07]  /*5300*/  DADD R4, R4, -R44 ;  /* 0x0000000004047229 */ /* 0x010fce000000082c */
[----:B------:R1:W-:Y:S04]  /*5310*/  STG.E.64 desc[UR8][R28.64], R4 ;  /* 0x000000041c007986 */ /* 0x0003e8000c101b08 */
[----:B------:R-:W-:Y:S04]  /*5320*/  STG.E.64 desc[UR8][R12.64], R20 ;  /* 0x000000140c007986 */ /* 0x000fe8000c101b08 */
[----:B------:R-:W3:Y:S01]  /*5330*/  LDG.E.64 R6, desc[UR8][R10.64] ;  /* 0x000000080a067981 */ /* 0x000ee2000c1e1b00 */
[----:B------:R-:W-:-:S04]  /*5340*/  IMAD.WIDE R14, R2, 0x8, R12 ;  /* 0x00000008020e7825 */ /* 0x000fc800078e020c */
[----:B------:R-:W-:Y:S01]  /*5350*/  IMAD.WIDE R24, R2, 0x8, R10 ;  /* 0x0000000802187825 */ /* 0x000fe200078e020a */
[----:B---3--:R-:W-:-:S07]  /*5360*/  DADD R6, R6, -R20 ;  /* 0x0000000006067229 */ /* 0x008fce0000000814 */
[----:B------:R-:W-:Y:S04]  /*5370*/  STG.E.64 desc[UR8][R10.64], R6 ;  /* 0x000000060a007986 */ /* 0x000fe8000c101b08 */
[----:B------:R-:W-:Y:S04]  /*5380*/  STG.E.64 desc[UR8][R14.64], R16 ;  /* 0x000000100e007986 */ /* 0x000fe8000c101b08 */
[----:B0-----:R-:W3:Y:S01]  /*5390*/  LDG.E.64 R8, desc[UR8][R24.64] ;  /* 0x0000000818087981 */ /* 0x001ee2000c1e1b00 */
[----:B--2---:R-:W-:-:S04]  /*53a0*/  IMAD.WIDE R22, R2, 0x8, R14 ;  /* 0x0000000802167825 */ /* 0x004fc800078e020e */
[----:B-1----:R-:W-:Y:S01]  /*53b0*/  IMAD.WIDE R4, R2, 0x8, R24 ;  /* 0x0000000802047825 */ /* 0x002fe200078e0218 */
[----:B---3--:R-:W-:-:S07]  /*53c0*/  DADD R8, R8, -R16 ;  /* 0x0000000008087229 */ /* 0x008fce0000000810 */
[----:B------:R-:W-:Y:S04]  /*53d0*/  STG.E.64 desc[UR8][R24.64], R8 ;  /* 0x0000000818007986 */ /* 0x000fe8000c101b08 */
[----:B------:R-:W-:Y:S04]  /*53e0*/  STG.E.64 desc[UR8][R22.64], R18 ;  /* 0x0000001216007986 */ /* 0x000fe8000c101b08 */
[----:B------:R-:W2:Y:S02]  /*53f0*/  LDG.E.64 R2, desc[UR8][R4.64] ;  /* 0x0000000804027981 */ /* 0x000ea4000c1e1b00 */
[----:B--2---:R-:W-:-:S07]  /*5400*/  DADD R2, R2, -R18 ;  /* 0x0000000002027229 */ /* 0x004fce0000000812 */
[----:B------:R-:W-:Y:S01]  /*5410*/  STG.E.64 desc[UR8][R4.64], R2 ;  /* 0x0000000204007986 */ /* 0x000fe2000c101b08 */
[----:B------:R-:W-:Y:S05]  /*5420*/  EXIT ;  /* 0x000000000000794d */ /* 0x000fea0003800000 */
.L_x_17:
        /* <DEDUP_REMOVED lines=9> */
.L_x_42:
[----:B------:R-:W-:Y:S05]  /*54c0*/  BRX R4 -0x54d0                                   (*"BRANCH_TARGETS .L_x_43,.L_x_44,.L_x_29"*) ;  /* 0xffffffa804cc7949 */ /* 0x000fea000383ffff */
.L_x_44:
        /* <DEDUP_REMOVED lines=24> */
[----:B------:R3:W-:Y:S04]  /*5650*/  STG.E.64 desc[UR8][R12.64], R20 ;  /* 0x000000140c007986 */ /* 0x0007e8000c101b08 */
[----:B------:R-:W4:Y:S01]  /*5660*/  LDG.E.64 R6, desc[UR8][R10.64] ;  /* 0x000000080a067981 */ /* 0x000f22000c1e1b00 */
[----:B------:R-:W-:-:S04]  /*5670*/  IMAD.WIDE R24, R2, 0x8, R12 ;  /* 0x0000000802187825 */ /* 0x000fc800078e020c */
[----:B------:R-:W-:Y:S01]  /*5680*/  IMAD.WIDE R26, R2, 0x8, R10 ;  /* 0x00000008021a7825 */ /* 0x000fe200078e020a */
[----:B----4-:R-:W-:-:S07]  /*5690*/  DADD R6, R6, -R20 ;  /* 0x0000000006067229 */ /* 0x010fce0000000814 */
[----:B------:R4:W-:Y:S04]  /*56a0*/  STG.E.64 desc[UR8][R10.64], R6 ;  /* 0x000000060a007986 */ /* 0x0009e8000c101b08 */
[----:B------:R-:W-:Y:S04]  /*56b0*/  STG.E.64 desc[UR8][R24.64], R16 ;  /* 0x0000001018007986 */ /* 0x000fe8000c101b08 */
[----:B0-----:R-:W3:Y:S01]  /*56c0*/  LDG.E.64 R8, desc[UR8][R26.64] ;  /* 0x000000081a087981 */ /* 0x001ee2000c1e1b00 */
[----:B--2---:R-:W-:-:S04]  /*56d0*/  IMAD.WIDE R22, R2, 0x8, R24 ;  /* 0x0000000802167825 */ /* 0x004fc800078e0218 */
[----:B------:R-:W-:Y:S01]  /*56e0*/  IMAD.WIDE R28, R2, 0x8, R26 ;  /* 0x00000008021c7825 */ /* 0x000fe200078e021a */
[----:B---3--:R-:W-:-:S07]  /*56f0*/  DADD R8, R8, -R16 ;  /* 0x0000000008087229 */ /* 0x008fce0000000810 */
[----:B------:R0:W-:Y:S04]  /*5700*/  STG.E.64 desc[UR8][R26.64], R8 ;  /* 0x000000081a007986 */ /* 0x0001e8000c101b08 */
[----:B------:R-:W-:Y:S04]  /*5710*/  STG.E.64 desc[UR8][R22.64], R18 ;  /* 0x0000001216007986 */ /* 0x000fe8000c101b08 */
[----:B-1----:R-:W2:Y:S01]  /*5720*/  LDG.E.64 R4, desc[UR8][R28.64] ;  /* 0x000000081c047981 */ /* 0x002ea2000c1e1b00 */
[----:B------:R-:W-:-:S04]  /*5730*/  IMAD.WIDE R20, R2, 0x8, R22 ;  /* 0x0000000802147825 */ /* 0x000fc800078e0216 */
[----:B------:R-:W-:Y:S01]  /*5740*/  IMAD.WIDE R30, R2, 0x8, R28 ;  /* 0x00000008021e7825 */ /* 0x000fe200078e021c */
[----:B--2---:R-:W-:-:S07]  /*5750*/  DADD R4, R4, -R18 ;  /* 0x0000000004047229 */ /* 0x004fce0000000812 */
[----:B------:R1:W-:Y:S04]  /*5760*/  STG.E.64 desc[UR8][R28.64], R4 ;  /* 0x000000041c007986 */ /* 0x0003e8000c101b08 */
[----:B------:R-:W-:Y:S04]  /*5770*/  STG.E.64 desc[UR8][R20.64], R14 ;  /* 0x0000000e14007986 */ /* 0x000fe8000c101b08 */
[----:B----4-:R-:W2:Y:S01]  /*5780*/  LDG.E.64 R6, desc[UR8][R30.64] ;  /* 0x000000081e067981 */ /* 0x010ea2000c1e1b00 */
[----:B------:R-:W-:-:S04]  /*5790*/  IMAD.WIDE R10, R2, 0x8, R20 ;  /* 0x00000008020a7825 */ /* 0x000fc800078e0214 */
[----:B0-----:R-:W-:Y:S01]  /*57a0*/  IMAD.WIDE R8, R2, 0x8, R30 ;  /* 0x0000000802087825 */ /* 0x001fe200078e021e */
        /* <DEDUP_REMOVED lines=13> */
.L_x_43:
        /* <DEDUP_REMOVED lines=30> */
[----:B------:R4:W-:Y:S04]  /*5a60*/  STG.E.64 desc[UR8][R24.64], R16 ;  /* 0x0000001018007986 */ /* 0x0009e8000c101b08 */
        /* <DEDUP_REMOVED lines=8> */
[----:B----4-:R-:W-:Y:S01]  /*5af0*/  IMAD.WIDE R10, R2, 0x8, R28 ;  /* 0x00000008020a7825 */ /* 0x010fe200078e021c */
[----:B--2---:R-:W-:-:S07]  /*5b00*/  DADD R4, R4, -R18 ;  /* 0x0000000004047229 */ /* 0x004fce0000000812 */
[----:B------:R-:W-:Y:S04]  /*5b10*/  STG.E.64 desc[UR8][R28.64], R4 ;  /* 0x000000041c007986 */ /* 0x000fe8000c101b08 */
[----:B------:R-:W-:Y:S04]  /*5b20*/  STG.E.64 desc[UR8][R12.64], R14 ;  /* 0x0000000e0c007986 */ /* 0x000fe8000c101b08 */
[----:B------:R-:W2:Y:S01]  /*5b30*/  LDG.E.64 R6, desc[UR8][R10.64] ;  /* 0x000000080a067981 */ /* 0x000ea2000c1e1b00 */
[----:B------:R-:W-:-:S04]  /*5b40*/  IMAD.WIDE R16, R2, 0x8, R12 ;  /* 0x0000000802107825 */ /* 0x000fc800078e020c */
[----:B0-----:R-:W-:Y:S01]  /*5b50*/  IMAD.WIDE R8, R2, 0x8, R10 ;  /* 0x0000000802087825 */ /* 0x001fe200078e020a */
[----:B--2---:R-:W-:-:S07]  /*5b60*/  DADD R6, R6, -R14 ;  /* 0x0000000006067229 */ /* 0x004fce000000080e */
[----:B------:R-:W-:Y:S04]  /*5b70*/  STG.E.64 desc[UR8][R10.64], R6 ;  /* 0x000000060a007986 */ /* 0x000fe8000c101b08 */
[----:B------:R-:W-:Y:S04]  /*5b80*/  STG.E.64 desc[UR8][R16.64], R38 ;  /* 0x0000002610007986 */ /* 0x000fe8000c101b08 */
[----:B------:R-:W2:Y:S02]  /*5b90*/  LDG.E.64 R2, desc[UR8][R8.64] ;  /* 0x0000000808027981 */ /* 0x000ea4000c1e1b00 */
[----:B--2---:R-:W-:-:S07]  /*5ba0*/  DADD R2, R2, -R38 ;  /* 0x0000000002027229 */ /* 0x004fce0000000826 */
[----:B------:R-:W-:Y:S01]  /*5bb0*/  STG.E.64 desc[UR8][R8.64], R2 ;  /* 0x0000000208007986 */ /* 0x000fe2000c101b08 */
[----:B------:R-:W-:Y:S05]  /*5bc0*/  EXIT ;  /* 0x000000000000794d */ /* 0x000fea0003800000 */
.L_x_22:
[----:B------:R-:W-:-:S04]  /*5bd0*/  MOV R3, 0xfffffff5 ;  /* 0xfffffff500037802 */ /* 0x000fc80000000f00 */
[----:B------:R-:W-:-:S04]  /*5be0*/  VIADDMNMX.U32 R12, R12, R3, 0x2, PT ;  /* 0x000000020c0c7446 */ /* 0x000fc80003800003 */
[----:B------:R-:W-:-:S04]  /*5bf0*/  SHF.L.U32 R12, R12, 0x2, RZ ;  /* 0x000000020c0c7819 */ /* 0x000fc800000006ff */
[----:B------:R-:W0:Y:S02]  /*5c00*/  LDC R4, c[0x2][R12+0x3c] ;  /* 0x00800f000c047b82 */ /* 0x000e240000000800 */
[----:B0-----:R-:W-:-:S04]  /*5c10*/  SHF.R.S32.HI R5, RZ, 0x1f, R4 ;  /* 0x0000001fff057819 */ /* 0x001fc80000011404 */
.L_x_46:
[----:B------:R-:W-:Y:S05]  /*5c20*/  BRX R4 -0x5c30                                   (*"BRANCH_TARGETS .L_x_47,.L_x_48,.L_x_29"*) ;  /* 0xffffffa004f47949 */ /* 0x000fea000383ffff */
.L_x_48:
        /* <DEDUP_REMOVED lines=36> */
[----:B------:R2:W-:Y:S04]  /*5e70*/  STG.E.64 desc[UR8][R22.64], R18 ;  /* 0x0000001216007986 */ /* 0x0005e8000c101b08 */
[----:B-1----:R-:W3:Y:S01]  /*5e80*/  LDG.E.64 R4, desc[UR8][R28.64] ;  /* 0x000000081c047981 */ /* 0x002ee2000c1e1b00 */
[----:B------:R-:W-:-:S04]  /*5e90*/  IMAD.WIDE R12, R2, 0x8, R22 ;  /* 0x00000008020c7825 */ /* 0x000fc800078e0216 */
[----:B------:R-:W-:Y:S01]  /*5ea0*/  IMAD.WIDE R20, R2, 0x8, R28 ;  /* 0x0000000802147825 */ /* 0x000fe200078e021c */
[----:B---3--:R-:W-:-:S07]  /*5eb0*/  DADD R4, R4, -R18 ;  /* 0x0000000004047229 */ /* 0x008fce0000000812 */
[----:B------:R1:W-:Y:S04]  /*5ec0*/  STG.E.64 desc[UR8][R28.64], R4 ;  /* 0x000000041c007986 */ /* 0x0003e8000c101b08 */
[----:B------:R-:W-:Y:S04]  /*5ed0*/  STG.E.64 desc[UR8][R12.64], R14 ;  /* 0x0000000e0c007986 */ /* 0x000fe8000c101b08 */
[----:B----4-:R-:W3:Y:S01]  /*5ee0*/  LDG.E.64 R6, desc[UR8][R20.64] ;  /* 0x0000000814067981 */ /* 0x010ee2000c1e1b00 */
[----:B------:R-:W-:-:S04]  /*5ef0*/  IMAD.WIDE R16, R2, 0x8, R12 ;  /* 0x0000000802107825 */ /* 0x000fc800078e020c */
[----:B------:R-:W-:Y:S01]  /*5f00*/  IMAD.WIDE R24, R2, 0x8, R20 ;  /* 0x0000000802187825 */ /* 0x000fe200078e0214 */
[----:B---3--:R-:W-:-:S07]  /*5f10*/  DADD R6, R6, -R14 ;  /* 0x0000000006067229 */ /* 0x008fce000000080e */
[----:B------:R3:W-:Y:S04]  /*5f20*/  STG.E.64 desc[UR8][R20.64], R6 ;  /* 0x0000000614007986 */ /* 0x0007e8000c101b08 */
[----:B------:R-:W-:Y:S04]  /*5f30*/  STG.E.64 desc[UR8][R16.64], R38 ;  /* 0x0000002610007986 */ /* 0x000fe8000c101b08 */
[----:B0-----:R-:W4:Y:S01]  /*5f40*/  LDG.E.64 R8, desc[UR8][R24.64] ;  /* 0x0000000818087981 */ /* 0x001f22000c1e1b00 */
[----:B--2---:R-:W-:-:S04]  /*5f50*/  IMAD.WIDE R18, R2, 0x8, R16 ;  /* 0x0000000802127825 */ /* 0x004fc800078e0210 */
[----:B------:R-:W-:Y:S01]  /*5f60*/  IMAD.WIDE R22, R2, 0x8, R24 ;  /* 0x0000000802167825 */ /* 0x000fe200078e0218 */
[----:B----4-:R-:W-:-:S07]  /*5f70*/  DADD R8, R8, -R38 ;  /* 0x0000000008087229 */ /* 0x010fce0000000826 */
[----:B------:R0:W-:Y:S04]  /*5f80*/  STG.E.64 desc[UR8][R24.64], R8 ;  /* 0x0000000818007986 */ /* 0x0001e8000c101b08 */
[----:B------:R-:W-:Y:S04]  /*5f90*/  STG.E.64 desc[UR8][R18.64], R40 ;  /* 0x0000002812007986 */ /* 0x000fe8000c101b08 */
[----:B-1----:R-:W2:Y:S01]  /*5fa0*/  LDG.E.64 R4, desc[UR8][R22.64] ;  /* 0x0000000816047981 */ /* 0x002ea2000c1e1b00 */
[----:B------:R-:W-:-:S04]  /*5fb0*/  IMAD.WIDE R10, R2, 0x8, R18 ;  /* 0x00000008020a7825 */ /* 0x000fc800078e0212 */
[----:B---3--:R-:W-:Y:S01]  /*5fc0*/  IMAD.WIDE R6, R2, 0x8, R22 ;  /* 0x0000000802067825 */ /* 0x008fe200078e0216 */
        /* <DEDUP_REMOVED lines=13> */
.L_x_47:
        /* <DEDUP_REMOVED lines=39> */
[----:B----4-:R-:W-:Y:S01]  /*6310*/  IMAD.WIDE R10, R2, 0x8, R28 ;  /* 0x00000008020a7825 */ /* 0x010fe200078e021c */
[----:B---3--:R-:W-:-:S07]  /*6320*/  DADD R4, R4, -R18 ;  /* 0x0000000004047229 */ /* 0x008fce0000000812 */
        /* <DEDUP_REMOVED lines=12> */
[----:B------:R-:W-:Y:S04]  /*63f0*/  STG.E.64 desc[UR8][R20.64], R8 ;  /* 0x0000000814007986 */ /* 0x000fe8000c101b08 */
[----:B------:R-:W-:Y:S04]  /*6400*/  STG.E.64 desc[UR8][R18.64], R40 ;  /* 0x0000002812007986 */ /* 0x000fe8000c101b08 */
[----:B-1----:R-:W2:Y:S01]  /*6410*/  LDG.E.64 R4, desc[UR8][R22.64] ;  /* 0x0000000816047981 */ /* 0x002ea2000c1e1b00 */
[----:B------:R-:W-:-:S04]  /*6420*/  IMAD.WIDE R12, R2, 0x8, R18 ;  /* 0x00000008020c7825 */ /* 0x000fc800078e0212 */
[----:B----4-:R-:W-:Y:S01]  /*6430*/  IMAD.WIDE R6, R2, 0x8, R22 ;  /* 0x0000000802067825 */ /* 0x010fe200078e0216 */
[----:B--2---:R-:W-:-:S07]  /*6440*/  DADD R4, R4, -R40 ;  /* 0x0000000004047229 */ /* 0x004fce0000000828 */
[----:B------:R-:W-:Y:S04]  /*6450*/  STG.E.64 desc[UR8][R22.64], R4 ;  /* 0x0000000416007986 */ /* 0x000fe8000c101b08 */
[----:B------:R-:W-:Y:S04]  /*6460*/  STG.E.64 desc[UR8][R12.64], R30 ;  /* 0x0000001e0c007986 */ /* 0x000fe8000c101b08 */
[----:B------:R-:W2:Y:S02]  /*6470*/  LDG.E.64 R2, desc[UR8][R6.64] ;  /* 0x0000000806027981 */ /* 0x000ea4000c1e1b00 */
[----:B--2---:R-:W-:-:S07]  /*6480*/  DADD R2, R2, -R30 ;  /* 0x0000000002027229 */ /* 0x004fce000000081e */
[----:B------:R-:W-:Y:S01]  /*6490*/  STG.E.64 desc[UR8][R6.64], R2 ;  /* 0x0000000206007986 */ /* 0x000fe2000c101b08 */
[----:B------:R-:W-:Y:S05]  /*64a0*/  EXIT ;  /* 0x000000000000794d */ /* 0x000fea0003800000 */
.L_x_21:
[----:B------:R-:W-:-:S13]  /*64b0*/  ISETP.GT.AND P0, PT, R12, 0xe, PT ;  /* 0x0000000e0c00780c */ /* 0x000fda0003f04270 */
[----:B------:R-:W-:Y:S05]  /*64c0*/  @P0 BRA `(.L_x_23) ;  /* 0x0000000800a00947 */ /* 0x000fea0003800000 */
[----:B------:R-:W-:-:S04]  /*64d0*/  MOV R3, 0xfffffff3 ;  /* 0xfffffff300037802 */ /* 0x000fc80000000f00 */
[----:B------:R-:W-:-:S04]  /*64e0*/  VIADDMNMX.U32 R12, R12, R3, 0x2, PT ;  /* 0x000000020c0c7446 */ /* 0x000fc80003800003 */
[----:B------:R-:W-:-:S04]  /*64f0*/  SHF.L.U32 R12, R12, 0x2, RZ ;  /* 0x000000020c0c7819 */ /* 0x000fc800000006ff */
[----:B------:R-:W0:Y:S02]  /*6500*/  LDC R4, c[0x2][R12+0x48] ;  /* 0x008012000c047b82 */ /* 0x000e240000000800 */
[----:B0-----:R-:W-:-:S04]  /*6510*/  SHF.R.S32.HI R5, RZ, 0x1f, R4 ;  /* 0x0000001fff057819 */ /* 0x001fc80000011404 */
.L_x_50:
[----:B------:R-:W-:Y:S05]  /*6520*/  BRX R4 -0x6530                                   (*"BRANCH_TARGETS .L_x_51,.L_x_52,.L_x_29"*) ;  /* 0xffffff9804b47949 */ /* 0x000fea000383ffff */
.L_x_52:
        /* <DEDUP_REMOVED lines=60> */
[----:B------:R2:W-:Y:S04]  /*68f0*/  STG.E.64 desc[UR8][R12.64], R30 ;  /* 0x0000001e0c007986 */ /* 0x0005e8000c101b08 */
[----:B----4-:R-:W3:Y:S01]  /*6900*/  LDG.E.64 R6, desc[UR8][R24.64] ;  /* 0x0000000818067981 */ /* 0x010ee2000c1e1b00 */
[----:B------:R-:W-:-:S04]  /*6910*/  IMAD.WIDE R16, R2, 0x8, R12 ;  /* 0x0000000802107825 */ /* 0x000fc800078e020c */
        /* <DEDUP_REMOVED lines=20> */
.L_x_51:
        /* <DEDUP_REMOVED lines=77> */
.L_x_29:
[----:B------:R-:W-:Y:S05]  /*6f30*/  BSYNC.RECONVERGENT B0 ;  /* 0x0000000000007941 */ /* 0x000fea0003800200 */
.L_x_16:
[----:B------:R-:W-:Y:S05]  /*6f40*/  EXIT ;  /* 0x000000000000794d */ /* 0x000fea0003800000 */
.L_x_23:
[----:B------:R-:W-:-:S13]  /*6f50*/  ISETP.NE.AND P0, PT, R12, 0xf, PT ;  /* 0x0000000f0c00780c */ /* 0x000fda0003f05270 */
[----:B------:R-:W-:Y:S05]  /*6f60*/  @!P0 BRA `(.L_x_24) ;  /* 0x0000000400848947 */ /* 0x000fea0003800000 */
[----:B------:R-:W-:-:S13]  /*6f70*/  ISETP.NE.AND P0, PT, R12, 0x10, PT ;  /* 0x000000100c00780c */ /* 0x000fda0003f05270 */
[----:B------:R-:W-:Y:S05]  /*6f80*/  @P0 EXIT ;  /* 0x000000000000094d */ /* 0x000fea0003800000 */
        /* <DEDUP_REMOVED lines=65> */
[----:B------:R3:W-:Y:S04]  /*73a0*/  STG.E.64 desc[UR8][R12.64], R10 ;  /* 0x0000000a0c007986 */ /* 0x0007e8000c101b08 */
[----:B------:R-:W-:Y:S04]  /*73b0*/  STG.E.64 desc[UR8][R16.64], R32 ;  /* 0x0000002010007986 */ /* 0x000fe8000c101b08 */
[----:B0-----:R-:W4:Y:S01]  /*73c0*/  LDG.E.64 R8, desc[UR8][R20.64] ;  /* 0x0000000814087981 */ /* 0x001f22000c1e1b00 */
[----:B--2---:R-:W-:-:S04]  /*73d0*/  IMAD.WIDE R18, R2, 0x8, R16 ;  /* 0x0000000802127825 */ /* 0x004fc800078e0210 */
[----:B-1----:R-:W-:Y:S01]  /*73e0*/  IMAD.WIDE R22, R2, 0x8, R20 ;  /* 0x0000000802167825 */ /* 0x002fe200078e0214 */
[----:B----4-:R-:W-:-:S07]  /*73f0*/  DADD R8, R8, -R32 ;  /* 0x0000000008087229 */ /* 0x010fce0000000820 */
        /* <DEDUP_REMOVED lines=8> */
[----:B---3--:R-:W2:Y:S01]  /*7480*/  LDG.E.64 R10, desc[UR8][R26.64] ;  /* 0x000000081a0a7981 */ /* 0x008ea2000c1e1b00 */
        /* <DEDUP_REMOVED lines=15> */
.L_x_24:
        /* <DEDUP_REMOVED lines=69> */
[----:B-1----:R-:W-:Y:S01]  /*79d0*/  IMAD.WIDE R22, R2, 0x8, R20 ;  /* 0x0000000802167825 */ /* 0x002fe200078e0214 */
[----:B---3--:R-:W-:-:S07]  /*79e0*/  DADD R8, R8, -R32 ;  /* 0x0000000008087229 */ /* 0x008fce0000000820 */
[----:B------:R0:W-:Y:S04]  /*79f0*/  STG.E.64 desc[UR8][R20.64], R8 ;  /* 0x0000000814007986 */ /* 0x0001e8000c101b08 */
[----:B------:R-:W-:Y:S04]  /*7a00*/  STG.E.64 desc[UR8][R18.64], R52 ;  /* 0x0000003412007986 */ /* 0x000fe8000c101b08 */
[----:B------:R-:W2:Y:S01]  /*7a10*/  LDG.E.64 R6, desc[UR8][R22.64] ;  /* 0x0000000816067981 */ /* 0x000ea2000c1e1b00 */
        /* <DEDUP_REMOVED lines=15> */
.L_x_25:
[----:B------:R-:W-:-:S00]  /*7b10*/  BRA `(.L_x_25) ;  /* 0xfffffffc00fc7947 */ /* 0x000fc0000383ffff */
[----:B------:R-:W-:-:S00]  /*7b20*/  NOP ;  /* 0x0000000000007918 */ /* 0x000fc00000000000 */
        /* <DEDUP_REMOVED lines=13> */
.L_x_54:


//--------------------- .nv.shared.zgemm_kernel_T_N_32_32_8_8_8_ssrfb2 --------------------------
	.section	.nv.shared.zgemm_kernel_T_N_32_32_8_8_8_ssrfb2,"aw",@nobits
	.sectionflags	@""
	.align	8
.nv.shared.zgemm_kernel_T_N_32_32_8_8_8_ssrfb2:
	.zero		5440


//--------------------- .nv.shared.reserved.0     --------------------------
	.section	.nv.shared.reserved.0,"aw",@nobits
	.weak		__nv_reservedSMEM_offset_0_alias
	.size		__nv_reservedSMEM_offset_0_alias, 0, 64
	.other		__nv_reservedSMEM_offset_0_alias,@"STO_CUDA_RESERVED_SHARED STV_DEFAULT"
__nv_reservedSMEM_offset_0_alias:
	.zero		0
	.zero		64


//--------------------- .nv.constant0.zgemm_kernel_T_N_32_32_8_8_8_ssrfb2 --------------------------
	.section	.nv.constant0.zgemm_kernel_T_N_32_32_8_8_8_ssrfb2,"a",@progbits
	.sectionflags	@""
	.align	4
.nv.constant0.zgemm_kernel_T_N_32_32_8_8_8_ssrfb2:
	.zero		956


//--------------------- SYMBOLS --------------------------

	.type		.nv.reservedSmem.offset0,@object
	.size		.nv.reservedSmem.offset0,0x4
	.type		.nv.reservedSmem.cap,@object
	.size		.nv.reservedSmem.cap,0x4
